	.headerflags	@"EF_CUDA_TEXMODE_UNIFIED EF_CUDA_64BIT_ADDRESS EF_CUDA_ACCELERATORS EF_CUDA_SM90 EF_CUDA_VIRTUAL_SM(EF_CUDA_SM90)"
	.elftype	@"ET_EXEC"


//--------------------- .nv.info                  --------------------------
	.section	.nv.info,"",@"SHT_CUDA_INFO"
	.align	4


	//----- nvinfo : EIATTR_REGCOUNT
	.align		4
        /*0000*/ 	.byte	0x04, 0x2f
        /*0002*/ 	.short	(.L_3 - .L_2)
	.align		4
.L_2:
        /*0004*/ 	.word	index@(triton_poi_fused_cat_48)
        /*0008*/ 	.word	0x00000028


	//----- nvinfo : EIATTR_MIN_STACK_SIZE
	.align		4
.L_3:
        /*000c*/ 	.byte	0x04, 0x12
        /*000e*/ 	.short	(.L_5 - .L_4)
	.align		4
.L_4:
        /*0010*/ 	.word	index@(triton_poi_fused_cat_48)
        /*0014*/ 	.word	0x00000000


	//----- nvinfo : EIATTR_FRAME_SIZE
	.align		4
.L_5:
        /*0018*/ 	.byte	0x04, 0x11
        /*001a*/ 	.short	(.L_7 - .L_6)
	.align		4
.L_6:
        /*001c*/ 	.word	index@(triton_poi_fused_cat_48)
        /*0020*/ 	.word	0x00000000


	//----- nvinfo : EIATTR_MIN_STACK_SIZE
	.align		4
.L_7:
        /*0024*/ 	.byte	0x04, 0x12
        /*0026*/ 	.short	(.L_9 - .L_8)
	.align		4
.L_8:
        /*0028*/ 	.word	index@(triton_poi_fused_cat_48)
        /*002c*/ 	.word	0x00000000
.L_9:


//--------------------- .nv.info.triton_poi_fused_cat_48 --------------------------
	.section	.nv.info.triton_poi_fused_cat_48,"",@"SHT_CUDA_INFO"
	.sectionflags	@""
	.align	4


	//----- nvinfo : EIATTR_CUDA_API_VERSION
	.align		4
        /*0000*/ 	.byte	0x04, 0x37
        /*0002*/ 	.short	(.L_11 - .L_10)
.L_10:
        /*0004*/ 	.word	0x0000007c


	//----- nvinfo : EIATTR_KPARAM_INFO
	.align		4
.L_11:
        /*0008*/ 	.byte	0x04, 0x17
        /*000a*/ 	.short	(.L_13 - .L_12)
.L_12:
        /*000c*/ 	.word	0x00000000
        /*0010*/ 	.short	0x0029
        /*0012*/ 	.short	0x0148
        /*0014*/ 	.byte	0x00, 0xf0, 0x11, 0x00


	//----- nvinfo : EIATTR_KPARAM_INFO
	.align		4
.L_13:
        /*0018*/ 	.byte	0x04, 0x17
        /*001a*/ 	.short	(.L_15 - .L_14)
.L_14:
        /*001c*/ 	.word	0x00000000
        /*0020*/ 	.short	0x0028
        /*0022*/ 	.short	0x0140
        /*0024*/ 	.byte	0x00, 0xf4, 0x21, 0x00


	//----- nvinfo : EIATTR_KPARAM_INFO
	.align		4
.L_15:
        /*0028*/ 	.byte	0x04, 0x17
        /*002a*/ 	.short	(.L_17 - .L_16)
.L_16:
        /*002c*/ 	.word	0x00000000
        /*0030*/ 	.short	0x0027
        /*0032*/ 	.short	0x0138
        /*0034*/ 	.byte	0x00, 0xf4, 0x21, 0x00


	//----- nvinfo : EIATTR_KPARAM_INFO
	.align		4
.L_17:
        /*0038*/ 	.byte	0x04, 0x17
        /*003a*/ 	.short	(.L_19 - .L_18)
.L_18:
        /*003c*/ 	.word	0x00000000
        /*0040*/ 	.short	0x0026
        /*0042*/ 	.short	0x0130
        /*0044*/ 	.byte	0x00, 0xf4, 0x21, 0x00


	//----- nvinfo : EIATTR_KPARAM_INFO
	.align		4
.L_19:
        /*0048*/ 	.byte	0x04, 0x17
        /*004a*/ 	.short	(.L_21 - .L_20)
.L_20:
        /*004c*/ 	.word	0x00000000
        /*0050*/ 	.short	0x0025
        /*0052*/ 	.short	0x0128
        /*0054*/ 	.byte	0x00, 0xf4, 0x21, 0x00


	//----- nvinfo : EIATTR_KPARAM_INFO
	.align		4
.L_21:
        /*0058*/ 	.byte	0x04, 0x17
        /*005a*/ 	.short	(.L_23 - .L_22)
.L_22:
        /*005c*/ 	.word	0x00000000
        /*0060*/ 	.short	0x0024
        /*0062*/ 	.short	0x0120
        /*0064*/ 	.byte	0x00, 0xf4, 0x21, 0x00


	//----- nvinfo : EIATTR_KPARAM_INFO
	.align		4
.L_23:
        /*0068*/ 	.byte	0x04, 0x17
        /*006a*/ 	.short	(.L_25 - .L_24)
.L_24:
        /*006c*/ 	.word	0x00000000
        /*0070*/ 	.short	0x0023
        /*0072*/ 	.short	0x0118
        /*0074*/ 	.byte	0x00, 0xf4, 0x21, 0x00


	//----- nvinfo : EIATTR_KPARAM_INFO
	.align		4
.L_25:
        /*0078*/ 	.byte	0x04, 0x17
        /*007a*/ 	.short	(.L_27 - .L_26)
.L_26:
        /*007c*/ 	.word	0x00000000
        /*0080*/ 	.short	0x0022
        /*0082*/ 	.short	0x0110
        /*0084*/ 	.byte	0x00, 0xf4, 0x21, 0x00


	//----- nvinfo : EIATTR_KPARAM_INFO
	.align		4
.L_27:
        /*0088*/ 	.byte	0x04, 0x17
        /*008a*/ 	.short	(.L_29 - .L_28)
.L_28:
        /*008c*/ 	.word	0x00000000
        /*0090*/ 	.short	0x0021
        /*0092*/ 	.short	0x0108
        /*0094*/ 	.byte	0x00, 0xf4, 0x21, 0x00


	//----- nvinfo : EIATTR_KPARAM_INFO
	.align		4
.L_29:
        /*0098*/ 	.byte	0x04, 0x17
        /*009a*/ 	.short	(.L_31 - .L_30)
.L_30:
        /*009c*/ 	.word	0x00000000
        /*00a0*/ 	.short	0x0020
        /*00a2*/ 	.short	0x0100
        /*00a4*/ 	.byte	0x00, 0xf4, 0x21, 0x00


	//----- nvinfo : EIATTR_KPARAM_INFO
	.align		4
.L_31:
        /*00a8*/ 	.byte	0x04, 0x17
        /*00aa*/ 	.short	(.L_33 - .L_32)
.L_32:
        /*00ac*/ 	.word	0x00000000
        /*00b0*/ 	.short	0x001f
        /*00b2*/ 	.short	0x00f8
        /*00b4*/ 	.byte	0x00, 0xf4, 0x21, 0x00


	//----- nvinfo : EIATTR_KPARAM_INFO
	.align		4
.L_33:
        /*00b8*/ 	.byte	0x04, 0x17
        /*00ba*/ 	.short	(.L_35 - .L_34)
.L_34:
        /*00bc*/ 	.word	0x00000000
        /*00c0*/ 	.short	0x001e
        /*00c2*/ 	.short	0x00f0
        /*00c4*/ 	.byte	0x00, 0xf4, 0x21, 0x00


	//----- nvinfo : EIATTR_KPARAM_INFO
	.align		4
.L_35:
        /*00c8*/ 	.byte	0x04, 0x17
        /*00ca*/ 	.short	(.L_37 - .L_36)
.L_36:
        /*00cc*/ 	.word	0x00000000
        /*00d0*/ 	.short	0x001d
        /*00d2*/ 	.short	0x00e8
        /*00d4*/ 	.byte	0x00, 0xf4, 0x21, 0x00


	//----- nvinfo : EIATTR_KPARAM_INFO
	.align		4
.L_37:
        /*00d8*/ 	.byte	0x04, 0x17
        /*00da*/ 	.short	(.L_39 - .L_38)
.L_38:
        /*00dc*/ 	.word	0x00000000
        /*00e0*/ 	.short	0x001c
        /*00e2*/ 	.short	0x00e0
        /*00e4*/ 	.byte	0x00, 0xf4, 0x21, 0x00


	//----- nvinfo : EIATTR_KPARAM_INFO
	.align		4
.L_39:
        /*00e8*/ 	.byte	0x04, 0x17
        /*00ea*/ 	.short	(.L_41 - .L_40)
.L_40:
        /*00ec*/ 	.word	0x00000000
        /*00f0*/ 	.short	0x001b
        /*00f2*/ 	.short	0x00d8
        /*00f4*/ 	.byte	0x00, 0xf4, 0x21, 0x00


	//----- nvinfo : EIATTR_KPARAM_INFO
	.align		4
.L_41:
        /*00f8*/ 	.byte	0x04, 0x17
        /*00fa*/ 	.short	(.L_43 - .L_42)
.L_42:
        /*00fc*/ 	.word	0x00000000
        /*0100*/ 	.short	0x001a
        /*0102*/ 	.short	0x00d0
        /*0104*/ 	.byte	0x00, 0xf4, 0x21, 0x00


	//----- nvinfo : EIATTR_KPARAM_INFO
	.align		4
.L_43:
        /*0108*/ 	.byte	0x04, 0x17
        /*010a*/ 	.short	(.L_45 - .L_44)
.L_44:
        /*010c*/ 	.word	0x00000000
        /*0110*/ 	.short	0x0019
        /*0112*/ 	.short	0x00c8
        /*0114*/ 	.byte	0x00, 0xf4, 0x21, 0x00


	//----- nvinfo : EIATTR_KPARAM_INFO
	.align		4
.L_45:
        /*0118*/ 	.byte	0x04, 0x17
        /*011a*/ 	.short	(.L_47 - .L_46)
.L_46:
        /*011c*/ 	.word	0x00000000
        /*0120*/ 	.short	0x0018
        /*0122*/ 	.short	0x00c0
        /*0124*/ 	.byte	0x00, 0xf4, 0x21, 0x00


	//----- nvinfo : EIATTR_KPARAM_INFO
	.align		4
.L_47:
        /*0128*/ 	.byte	0x04, 0x17
        /*012a*/ 	.short	(.L_49 - .L_48)
.L_48:
        /*012c*/ 	.word	0x00000000
        /*0130*/ 	.short	0x0017
        /*0132*/ 	.short	0x00b8
        /*0134*/ 	.byte	0x00, 0xf4, 0x21, 0x00


	//----- nvinfo : EIATTR_KPARAM_INFO
	.align		4
.L_49:
        /*0138*/ 	.byte	0x04, 0x17
        /*013a*/ 	.short	(.L_51 - .L_50)
.L_50:
        /*013c*/ 	.word	0x00000000
        /*0140*/ 	.short	0x0016
        /*0142*/ 	.short	0x00b0
        /*0144*/ 	.byte	0x00, 0xf4, 0x21, 0x00


	//----- nvinfo : EIATTR_KPARAM_INFO
	.align		4
.L_51:
        /*0148*/ 	.byte	0x04, 0x17
        /*014a*/ 	.short	(.L_53 - .L_52)
.L_52:
        /*014c*/ 	.word	0x00000000
        /*0150*/ 	.short	0x0015
        /*0152*/ 	.short	0x00a8
        /*0154*/ 	.byte	0x00, 0xf4, 0x21, 0x00


	//----- nvinfo : EIATTR_KPARAM_INFO
	.align		4
.L_53:
        /*0158*/ 	.byte	0x04, 0x17
        /*015a*/ 	.short	(.L_55 - .L_54)
.L_54:
        /*015c*/ 	.word	0x00000000
        /*0160*/ 	.short	0x0014
        /*0162*/ 	.short	0x00a0
        /*0164*/ 	.byte	0x00, 0xf4, 0x21, 0x00


	//----- nvinfo : EIATTR_KPARAM_INFO
	.align		4
.L_55:
        /*0168*/ 	.byte	0x04, 0x17
        /*016a*/ 	.short	(.L_57 - .L_56)
.L_56:
        /*016c*/ 	.word	0x00000000
        /*0170*/ 	.short	0x0013
        /*0172*/ 	.short	0x0098
        /*0174*/ 	.byte	0x00, 0xf4, 0x21, 0x00


	//----- nvinfo : EIATTR_KPARAM_INFO
	.align		4
.L_57:
        /*0178*/ 	.byte	0x04, 0x17
        /*017a*/ 	.short	(.L_59 - .L_58)
.L_58:
        /*017c*/ 	.word	0x00000000
        /*0180*/ 	.short	0x0012
        /*0182*/ 	.short	0x0090
        /*0184*/ 	.byte	0x00, 0xf4, 0x21, 0x00


	//----- nvinfo : EIATTR_KPARAM_INFO
	.align		4
.L_59:
        /*0188*/ 	.byte	0x04, 0x17
        /*018a*/ 	.short	(.L_61 - .L_60)
.L_60:
        /*018c*/ 	.word	0x00000000
        /*0190*/ 	.short	0x0011
        /*0192*/ 	.short	0x0088
        /*0194*/ 	.byte	0x00, 0xf4, 0x21, 0x00


	//----- nvinfo : EIATTR_KPARAM_INFO
	.align		4
.L_61:
        /*0198*/ 	.byte	0x04, 0x17
        /*019a*/ 	.short	(.L_63 - .L_62)
.L_62:
        /*019c*/ 	.word	0x00000000
        /*01a0*/ 	.short	0x0010
        /*01a2*/ 	.short	0x0080
        /*01a4*/ 	.byte	0x00, 0xf4, 0x21, 0x00


	//----- nvinfo : EIATTR_KPARAM_INFO
	.align		4
.L_63:
        /*01a8*/ 	.byte	0x04, 0x17
        /*01aa*/ 	.short	(.L_65 - .L_64)
.L_64:
        /*01ac*/ 	.word	0x00000000
        /*01b0*/ 	.short	0x000f
        /*01b2*/ 	.short	0x0078
        /*01b4*/ 	.byte	0x00, 0xf4, 0x21, 0x00


	//----- nvinfo : EIATTR_KPARAM_INFO
	.align		4
.L_65:
        /*01b8*/ 	.byte	0x04, 0x17
        /*01ba*/ 	.short	(.L_67 - .L_66)
.L_66:
        /*01bc*/ 	.word	0x00000000
        /*01c0*/ 	.short	0x000e
        /*01c2*/ 	.short	0x0070
        /*01c4*/ 	.byte	0x00, 0xf4, 0x21, 0x00


	//----- nvinfo : EIATTR_KPARAM_INFO
	.align		4
.L_67:
        /*01c8*/ 	.byte	0x04, 0x17
        /*01ca*/ 	.short	(.L_69 - .L_68)
.L_68:
        /*01cc*/ 	.word	0x00000000
        /*01d0*/ 	.short	0x000d
        /*01d2*/ 	.short	0x0068
        /*01d4*/ 	.byte	0x00, 0xf4, 0x21, 0x00


	//----- nvinfo : EIATTR_KPARAM_INFO
	.align		4
.L_69:
        /*01d8*/ 	.byte	0x04, 0x17
        /*01da*/ 	.short	(.L_71 - .L_70)
.L_70:
        /*01dc*/ 	.word	0x00000000
        /*01e0*/ 	.short	0x000c
        /*01e2*/ 	.short	0x0060
        /*01e4*/ 	.byte	0x00, 0xf4, 0x21, 0x00


	//----- nvinfo : EIATTR_KPARAM_INFO
	.align		4
.L_71:
        /*01e8*/ 	.byte	0x04, 0x17
        /*01ea*/ 	.short	(.L_73 - .L_72)
.L_72:
        /*01ec*/ 	.word	0x00000000
        /*01f0*/ 	.short	0x000b
        /*01f2*/ 	.short	0x0058
        /*01f4*/ 	.byte	0x00, 0xf4, 0x21, 0x00


	//----- nvinfo : EIATTR_KPARAM_INFO
	.align		4
.L_73:
        /*01f8*/ 	.byte	0x04, 0x17
        /*01fa*/ 	.short	(.L_75 - .L_74)
.L_74:
        /*01fc*/ 	.word	0x00000000
        /*0200*/ 	.short	0x000a
        /*0202*/ 	.short	0x0050
        /*0204*/ 	.byte	0x00, 0xf4, 0x21, 0x00


	//----- nvinfo : EIATTR_KPARAM_INFO
	.align		4
.L_75:
        /*0208*/ 	.byte	0x04, 0x17
        /*020a*/ 	.short	(.L_77 - .L_76)
.L_76:
        /*020c*/ 	.word	0x00000000
        /*0210*/ 	.short	0x0009
        /*0212*/ 	.short	0x0048
        /*0214*/ 	.byte	0x00, 0xf4, 0x21, 0x00


	//----- nvinfo : EIATTR_KPARAM_INFO
	.align		4
.L_77:
        /*0218*/ 	.byte	0x04, 0x17
        /*021a*/ 	.short	(.L_79 - .L_78)
.L_78:
        /*021c*/ 	.word	0x00000000
        /*0220*/ 	.short	0x0008
        /*0222*/ 	.short	0x0040
        /*0224*/ 	.byte	0x00, 0xf4, 0x21, 0x00


	//----- nvinfo : EIATTR_KPARAM_INFO
	.align		4
.L_79:
        /*0228*/ 	.byte	0x04, 0x17
        /*022a*/ 	.short	(.L_81 - .L_80)
.L_80:
        /*022c*/ 	.word	0x00000000
        /*0230*/ 	.short	0x0007
        /*0232*/ 	.short	0x0038
        /*0234*/ 	.byte	0x00, 0xf4, 0x21, 0x00


	//----- nvinfo : EIATTR_KPARAM_INFO
	.align		4
.L_81:
        /*0238*/ 	.byte	0x04, 0x17
        /*023a*/ 	.short	(.L_83 - .L_82)
.L_82:
        /*023c*/ 	.word	0x00000000
        /*0240*/ 	.short	0x0006
        /*0242*/ 	.short	0x0030
        /*0244*/ 	.byte	0x00, 0xf4, 0x21, 0x00


	//----- nvinfo : EIATTR_KPARAM_INFO
	.align		4
.L_83:
        /*0248*/ 	.byte	0x04, 0x17
        /*024a*/ 	.short	(.L_85 - .L_84)
.L_84:
        /*024c*/ 	.word	0x00000000
        /*0250*/ 	.short	0x0005
        /*0252*/ 	.short	0x0028
        /*0254*/ 	.byte	0x00, 0xf4, 0x21, 0x00


	//----- nvinfo : EIATTR_KPARAM_INFO
	.align		4
.L_85:
        /*0258*/ 	.byte	0x04, 0x17
        /*025a*/ 	.short	(.L_87 - .L_86)
.L_86:
        /*025c*/ 	.word	0x00000000
        /*0260*/ 	.short	0x0004
        /*0262*/ 	.short	0x0020
        /*0264*/ 	.byte	0x00, 0xf4, 0x21, 0x00


	//----- nvinfo : EIATTR_KPARAM_INFO
	.align		4
.L_87:
        /*0268*/ 	.byte	0x04, 0x17
        /*026a*/ 	.short	(.L_89 - .L_88)
.L_88:
        /*026c*/ 	.word	0x00000000
        /*0270*/ 	.short	0x0003
        /*0272*/ 	.short	0x0018
        /*0274*/ 	.byte	0x00, 0xf4, 0x21, 0x00


	//----- nvinfo : EIATTR_KPARAM_INFO
	.align		4
.L_89:
        /*0278*/ 	.byte	0x04, 0x17
        /*027a*/ 	.short	(.L_91 - .L_90)
.L_90:
        /*027c*/ 	.word	0x00000000
        /*0280*/ 	.short	0x0002
        /*0282*/ 	.short	0x0010
        /*0284*/ 	.byte	0x00, 0xf4, 0x21, 0x00


	//----- nvinfo : EIATTR_KPARAM_INFO
	.align		4
.L_91:
        /*0288*/ 	.byte	0x04, 0x17
        /*028a*/ 	.short	(.L_93 - .L_92)
.L_92:
        /*028c*/ 	.word	0x00000000
        /*0290*/ 	.short	0x0001
        /*0292*/ 	.short	0x0008
        /*0294*/ 	.byte	0x00, 0xf4, 0x21, 0x00


	//----- nvinfo : EIATTR_KPARAM_INFO
	.align		4
.L_93:
        /*0298*/ 	.byte	0x04, 0x17
        /*029a*/ 	.short	(.L_95 - .L_94)
.L_94:
        /*029c*/ 	.word	0x00000000
        /*02a0*/ 	.short	0x0000
        /*02a2*/ 	.short	0x0000
        /*02a4*/ 	.byte	0x00, 0xf4, 0x21, 0x00


	//----- nvinfo : EIATTR_SPARSE_MMA_MASK
	.align		4
.L_95:
        /*02a8*/ 	.byte	0x03, 0x50
        /*02aa*/ 	.short	0x0000


	//----- nvinfo : EIATTR_MAXREG_COUNT
	.align		4
        /*02ac*/ 	.byte	0x03, 0x1b
        /*02ae*/ 	.short	0x00ff


	//----- nvinfo : EIATTR_EXIT_INSTR_OFFSETS
	.align		4
        /*02b0*/ 	.byte	0x04, 0x1c
        /*02b2*/ 	.short	(.L_97 - .L_96)


	//   ....[0]....
.L_96:
        /*02b4*/ 	.word	0x000018d0


	//----- nvinfo : EIATTR_REQNTID
	.align		4
.L_97:
        /*02b8*/ 	.byte	0x04, 0x10
        /*02ba*/ 	.short	(.L_99 - .L_98)
.L_98:
        /*02bc*/ 	.word	0x00000080
        /*02c0*/ 	.word	0x00000001
        /*02c4*/ 	.word	0x00000001


	//----- nvinfo : EIATTR_CBANK_PARAM_SIZE
	.align		4
.L_99:
        /*02c8*/ 	.byte	0x03, 0x19
        /*02ca*/ 	.short	0x014c


	//----- nvinfo : EIATTR_PARAM_CBANK
	.align		4
        /*02cc*/ 	.byte	0x04, 0x0a
        /*02ce*/ 	.short	(.L_101 - .L_100)
	.align		4
.L_100:
        /*02d0*/ 	.word	index@(.nv.constant0.triton_poi_fused_cat_48)
        /*02d4*/ 	.short	0x0210
        /*02d6*/ 	.short	0x014c


	//----- nvinfo : EIATTR_SW_WAR
	.align		4
.L_101:
        /*02d8*/ 	.byte	0x04, 0x36
        /*02da*/ 	.short	(.L_103 - .L_102)
.L_102:
        /*02dc*/ 	.word	0x00000008
.L_103:


//--------------------- .nv.callgraph             --------------------------
	.section	.nv.callgraph,"",@"SHT_CUDA_CALLGRAPH"
	.align	4
	.sectionentsize	8
	.align		4
        /*0000*/ 	.word	0x00000000
	.align		4
        /*0004*/ 	.word	0xffffffff
	.align		4
        /*0008*/ 	.word	0x00000000
	.align		4
        /*000c*/ 	.word	0xfffffffe
	.align		4
        /*0010*/ 	.word	0x00000000
	.align		4
        /*0014*/ 	.word	0xfffffffd
	.align		4
        /*0018*/ 	.word	0x00000000
	.align		4
        /*001c*/ 	.word	0xfffffffc


//--------------------- .nv.constant4             --------------------------
	.section	.nv.constant4,"a",@progbits
	.align	8
	.align		8
.nv.constant4:
        /*0000*/ 	.dword	_$_str
	.align		8
        /*0008*/ 	.dword	_$_str_$_2


//--------------------- .text.triton_poi_fused_cat_48 --------------------------
	.section	.text.triton_poi_fused_cat_48,"ax",@progbits
	.align	128
        .global         triton_poi_fused_cat_48
        .type           triton_poi_fused_cat_48,@function
        .size           triton_poi_fused_cat_48,(.L_x_1 - triton_poi_fused_cat_48)
        .other          triton_poi_fused_cat_48,@"STO_CUDA_ENTRY STV_DEFAULT"
triton_poi_fused_cat_48:
.text.triton_poi_fused_cat_48:
[----:B------:R-:W-:Y:S01]  /*0000*/  LDC R1, c[0x0][0x28] ;  /* 0x00000a00ff017b82 */ /* 0x000fe20000000800 */
[----:B------:R-:W1:Y:S07]  /*0010*/  S2R R4, SR_TID.X ;  /* 0x0000000000047919 */ /* 0x000e6e0000002100 */
[----:B------:R-:W2:Y:S01]  /*0020*/  LDC.64 R8, c[0x0][0x310] ;  /* 0x0000c400ff087b82 */ /* 0x000ea20000000a00 */
[----:B------:R-:W-:Y:S01]  /*0030*/  CS2R R24, SRZ ;  /* 0x0000000000187805 */ /* 0x000fe2000001ff00 */
[----:B------:R-:W-:Y:S01]  /*0040*/  ULDC.64 UR4, c[0x0][0x208] ;  /* 0x0000820000047ab9 */ /* 0x000fe20000000a00 */
[----:B------:R-:W3:Y:S01]  /*0050*/  S2R R5, SR_CTAID.X ;  /* 0x0000000000057919 */ /* 0x000ee20000002500 */
[----:B------:R-:W-:Y:S01]  /*0060*/  CS2R R18, SRZ ;  /* 0x0000000000127805 */ /* 0x000fe2000001ff00 */
[----:B------:R-:W-:-:S03]  /*0070*/  ULDC.64 UR6, c[0x0][0x300] ;  /* 0x0000c00000067ab9 */ /* 0x000fc60000000a00 */
[----:B------:R-:W4:Y:S08]  /*0080*/  LDC.64 R16, c[0x0][0x308] ;  /* 0x0000c200ff107b82 */ /* 0x000f300000000a00 */
[----:B------:R-:W5:Y:S08]  /*0090*/  LDC.64 R12, c[0x0][0x318] ;  /* 0x0000c600ff0c7b82 */ /* 0x000f700000000a00 */
[----:B------:R-:W4:Y:S01]  /*00a0*/  LDC.64 R30, c[0x0][0x2c0] ;  /* 0x0000b000ff1e7b82 */ /* 0x000f220000000a00 */
[----:B------:R-:W-:-:S02]  /*00b0*/  CS2R R20, SRZ ;  /* 0x0000000000147805 */ /* 0x000fc4000001ff00 */
[----:B------:R-:W-:Y:S01]  /*00c0*/  CS2R R22, SRZ ;  /* 0x0000000000167805 */ /* 0x000fe2000001ff00 */
[----:B------:R-:W-:Y:S01]  /*00d0*/  ULDC.64 UR8, c[0x0][0x288] ;  /* 0x0000a20000087ab9 */ /* 0x000fe20000000a00 */
[----:B-1----:R-:W-:-:S03]  /*00e0*/  LOP3.LUT R4, R4, 0x7f, RZ, 0xc0, !PT ;  /* 0x0000007f04047812 */ /* 0x002fc600078ec0ff */
[----:B------:R-:W1:Y:S01]  /*00f0*/  LDC.64 R28, c[0x0][0x330] ;  /* 0x0000cc00ff1c7b82 */ /* 0x000e620000000a00 */
[----:B---3--:R-:W-:Y:S01]  /*0100*/  SHF.R.S32.HI R7, RZ, 0x18, R5 ;  /* 0x00000018ff077819 */ /* 0x008fe20000011405 */
[----:B------:R-:W-:-:S03]  /*0110*/  IMAD R4, R5, 0x80, R4 ;  /* 0x0000008005047824 */ /* 0x000fc600078e0204 */
[----:B------:R-:W-:Y:S02]  /*0120*/  SGXT R7, R7, 0x1 ;  /* 0x000000010707781a */ /* 0x000fe40000000200 */
[----:B------:R-:W-:Y:S02]  /*0130*/  SHF.R.S32.HI R3, RZ, 0x1f, R4 ;  /* 0x0000001fff037819 */ /* 0x000fe40000011404 */
[-C--:B------:R-:W-:Y:S02]  /*0140*/  LEA.HI R5, R7, R4.reuse, RZ, 0x9 ;  /* 0x0000000407057211 */ /* 0x080fe400078f48ff */
[----:B------:R-:W-:Y:S02]  /*0150*/  LEA.HI R0, R3, R4, RZ, 0x8 ;  /* 0x0000000403007211 */ /* 0x000fe400078f40ff */
[----:B------:R-:W3:Y:S01]  /*0160*/  LDC.64 R2, c[0x0][0x338] ;  /* 0x0000ce00ff027b82 */ /* 0x000ee20000000a00 */
[----:B------:R-:W-:Y:S02]  /*0170*/  SHF.R.S32.HI R10, RZ, 0x9, R5 ;  /* 0x00000009ff0a7819 */ /* 0x000fe40000011405 */
[----:B------:R-:W-:-:S02]  /*0180*/  LOP3.LUT R27, R0, 0xffffff00, RZ, 0xc0, !PT ;  /* 0xffffff00001b7812 */ /* 0x000fc400078ec0ff */
[----:B------:R-:W-:-:S03]  /*0190*/  LEA.HI R11, R5, R10, RZ, 0x1 ;  /* 0x0000000a050b7211 */ /* 0x000fc600078f08ff */
[----:B------:R-:W-:-:S04]  /*01a0*/  IMAD.IADD R27, R4, 0x1, -R27 ;  /* 0x00000001041b7824 */ /* 0x000fc800078e0a1b */
[C---:B--2---:R-:W-:Y:S01]  /*01b0*/  IMAD.WIDE R8, R27.reuse, 0x4, R8 ;  /* 0x000000041b087825 */ /* 0x044fe200078e0208 */
[----:B------:R-:W-:-:S04]  /*01c0*/  LOP3.LUT R6, R27, 0xffffffe0, RZ, 0xc0, !PT ;  /* 0xffffffe01b067812 */ /* 0x000fc800078ec0ff */
[----:B------:R-:W-:Y:S02]  /*01d0*/  ISETP.NE.AND P5, PT, R6, 0xc0, PT ;  /* 0x000000c00600780c */ /* 0x000fe40003fa5270 */
[----:B------:R-:W-:-:S11]  /*01e0*/  SHF.R.S32.HI R5, RZ, 0x8, R0 ;  /* 0x00000008ff057819 */ /* 0x000fd60000011400 */
[----:B------:R2:W5:Y:S01]  /*01f0*/  @!P5 LDG.E.EL R25, desc[UR4][R8.64+-0x300] ;  /* 0xfffd00040819d981 */ /* 0x000562000c2e1900 */
[----:B------:R-:W-:Y:S01]  /*0200*/  LOP3.LUT R11, R11, 0xfffffffe, RZ, 0xc0, !PT ;  /* 0xfffffffe0b0b7812 */ /* 0x000fe200078ec0ff */
[----:B---3--:R-:W-:Y:S01]  /*0210*/  IMAD.WIDE R14, R27, 0x4, R2 ;  /* 0x000000041b0e7825 */ /* 0x008fe200078e0202 */
[----:B------:R-:W-:Y:S02]  /*0220*/  LEA.HI R7, R7, R4, RZ, 0xa ;  /* 0x0000000407077211 */ /* 0x000fe400078f50ff */
[----:B------:R-:W-:Y:S01]  /*0230*/  LEA.HI R0, R0, R5, RZ, 0x1 ;  /* 0x0000000500007211 */ /* 0x000fe200078f08ff */
[----:B------:R-:W-:Y:S01]  /*0240*/  IMAD.IADD R11, R10, 0x1, -R11 ;  /* 0x000000010a0b7824 */ /* 0x000fe200078e0a0b */
[C---:B------:R-:W-:Y:S02]  /*0250*/  ISETP.GT.AND P6, PT, R27.reuse, 0xdf, PT ;  /* 0x000000df1b00780c */ /* 0x040fe40003fc4270 */
[----:B------:R-:W-:Y:S01]  /*0260*/  SHF.R.S32.HI R10, RZ, 0xa, R7 ;  /* 0x0000000aff0a7819 */ /* 0x000fe20000011407 */
[----:B----4-:R-:W-:Y:S01]  /*0270*/  IMAD.WIDE R16, R27, 0x4, R16 ;  /* 0x000000041b107825 */ /* 0x010fe200078e0210 */
[----:B------:R-:W-:Y:S01]  /*0280*/  LOP3.LUT R0, R0, 0x7fffffe, RZ, 0xc0, !PT ;  /* 0x07fffffe00007812 */ /* 0x000fe200078ec0ff */
[----:B--2---:R-:W2:Y:S02]  /*0290*/  LDC.64 R8, c[0x0][0x340] ;  /* 0x0000d000ff087b82 */ /* 0x004ea40000000a00 */
[----:B------:R-:W-:Y:S01]  /*02a0*/  IMAD R11, R10, 0x3, R11 ;  /* 0x000000030a0b7824 */ /* 0x000fe200078e020b */
[----:B------:R-:W-:Y:S01]  /*02b0*/  ISETP.NE.AND P2, PT, R6, 0x80, PT ;  /* 0x000000800600780c */ /* 0x000fe20003f45270 */
[----:B------:R-:W-:Y:S01]  /*02c0*/  IMAD.IADD R0, R5, 0x1, -R0 ;  /* 0x0000000105007824 */ /* 0x000fe200078e0a00 */
[----:B------:R-:W3:Y:S03]  /*02d0*/  @!P5 LDG.E.EL R20, desc[UR4][R16.64+-0x300] ;  /* 0xfffd00041014d981 */ /* 0x000ee6000c2e1900 */
[----:B------:R-:W-:Y:S01]  /*02e0*/  IMAD R0, R11, 0x3, R0 ;  /* 0x000000030b007824 */ /* 0x000fe200078e0200 */
[----:B------:R4:W3:Y:S01]  /*02f0*/  @P6 LDG.E.EL R18, desc[UR4][R14.64+-0x380] ;  /* 0xfffc80040e126981 */ /* 0x0008e2000c2e1900 */
[----:B------:R-:W1:Y:S02]  /*0300*/  LDC.64 R10, c[0x0][0x320] ;  /* 0x0000c800ff0a7b82 */ /* 0x000e640000000a00 */
[----:B------:R-:W-:-:S05]  /*0310*/  IMAD.SHL.U32 R2, R0, 0x20, RZ ;  /* 0x0000002000027824 */ /* 0x000fca00078e00ff */
[----:B------:R-:W-:Y:S02]  /*0320*/  SHF.R.S32.HI R0, RZ, 0x1f, R2 ;  /* 0x0000001fff007819 */ /* 0x000fe40000011402 */
[----:B------:R-:W-:Y:S01]  /*0330*/  IADD3 R3, P0, R27, R2, RZ ;  /* 0x000000021b037210 */ /* 0x000fe20007f1e0ff */
[C---:B-----5:R-:W-:Y:S01]  /*0340*/  IMAD.WIDE R34, R27.reuse, 0x4, R12 ;  /* 0x000000041b227825 */ /* 0x060fe200078e020c */
[----:B0---4-:R-:W0:Y:S02]  /*0350*/  LDC.64 R14, c[0x0][0x348] ;  /* 0x0000d200ff0e7b82 */ /* 0x011e240000000a00 */
[----:B------:R-:W-:Y:S01]  /*0360*/  LEA.HI.X.SX32 R0, R27, R0, 0x1, P0 ;  /* 0x000000001b007211 */ /* 0x000fe200000f0eff */
[----:B------:R-:W-:Y:S01]  /*0370*/  IMAD.MOV.U32 R7, RZ, RZ, RZ ;  /* 0x000000ffff077224 */ /* 0x000fe200078e00ff */
[----:B------:R-:W4:Y:S02]  /*0380*/  @!P5 LDG.E.EL R22, desc[UR4][R34.64+-0x300] ;  /* 0xfffd00042216d981 */ /* 0x000f24000c2e1900 */
[C---:B------:R-:W-:Y:S01]  /*0390*/  SHF.L.U64.HI R5, R3.reuse, 0x2, R0 ;  /* 0x0000000203057819 */ /* 0x040fe20000010200 */
[----:B------:R-:W-:Y:S01]  /*03a0*/  IMAD.SHL.U32 R0, R3, 0x4, RZ ;  /* 0x0000000403007824 */ /* 0x000fe200078e00ff */
[----:B------:R-:W5:Y:S04]  /*03b0*/  LDC.64 R12, c[0x0][0x2e8] ;  /* 0x0000ba00ff0c7b82 */ /* 0x000f680000000a00 */
[----:B------:R-:W-:-:S04]  /*03c0*/  IADD3 R32, P0, R0, UR6, RZ ;  /* 0x0000000600207c10 */ /* 0x000fc8000ff1e0ff */
[----:B------:R-:W-:Y:S01]  /*03d0*/  IADD3.X R33, R5, UR7, RZ, P0, !PT ;  /* 0x0000000705217c10 */ /* 0x000fe200087fe4ff */
[----:B-1----:R-:W-:Y:S01]  /*03e0*/  IMAD.WIDE R10, R27, 0x4, R10 ;  /* 0x000000041b0a7825 */ /* 0x002fe200078e020a */
[----:B------:R-:W-:-:S03]  /*03f0*/  ULDC.64 UR6, c[0x0][0x328] ;  /* 0x0000ca0000067ab9 */ /* 0x000fc60000000a00 */
[----:B------:R2:W4:Y:S01]  /*0400*/  @!P5 LDG.E.EL R24, desc[UR4][R32.64+-0x300] ;  /* 0xfffd00042018d981 */ /* 0x000522000c2e1900 */
[----:B------:R-:W-:-:S03]  /*0410*/  IMAD.WIDE R30, R27, 0x4, R30 ;  /* 0x000000041b1e7825 */ /* 0x000fc600078e021e */
[----:B------:R1:W4:Y:S04]  /*0420*/  @!P5 LDG.E.EL R23, desc[UR4][R10.64+-0x300] ;  /* 0xfffd00040a17d981 */ /* 0x000328000c2e1900 */
[----:B------:R0:W4:Y:S01]  /*0430*/  @!P2 LDG.E.EL R7, desc[UR4][R30.64+-0x200] ;  /* 0xfffe00041e07a981 */ /* 0x000122000c2e1900 */
[----:B------:R-:W-:Y:S01]  /*0440*/  IADD3 R16, P0, R0, UR6, RZ ;  /* 0x0000000600107c10 */ /* 0x000fe2000ff1e0ff */
[----:B------:R-:W-:-:S03]  /*0450*/  IMAD.WIDE R28, R27, 0x4, R28 ;  /* 0x000000041b1c7825 */ /* 0x000fc600078e021c */
[----:B------:R-:W-:Y:S01]  /*0460*/  IADD3.X R17, R5, UR7, RZ, P0, !PT ;  /* 0x0000000705117c10 */ /* 0x000fe200087fe4ff */
[C---:B--2---:R-:W-:Y:S01]  /*0470*/  IMAD.WIDE R32, R27.reuse, 0x4, R8 ;  /* 0x000000041b207825 */ /* 0x044fe200078e0208 */
[----:B------:R-:W2:Y:S01]  /*0480*/  @P6 LDG.E.EL R19, desc[UR4][R28.64+-0x380] ;  /* 0xfffc80041c136981 */ /* 0x000ea2000c2e1900 */
[----:B------:R-:W-:Y:S02]  /*0490*/  ISETP.NE.AND P4, PT, R6, 0xa0, PT ;  /* 0x000000a00600780c */ /* 0x000fe40003f85270 */
[----:B-1----:R-:W-:Y:S01]  /*04a0*/  CS2R R10, SRZ ;  /* 0x00000000000a7805 */ /* 0x002fe2000001ff00 */
[C---:B0-----:R-:W-:Y:S01]  /*04b0*/  IMAD.WIDE R34, R27.reuse, 0x4, R14 ;  /* 0x000000041b227825 */ /* 0x041fe200078e020e */
[----:B------:R0:W2:Y:S01]  /*04c0*/  @P6 LDG.E.EL R21, desc[UR4][R16.64+-0x380] ;  /* 0xfffc800410156981 */ /* 0x0000a2000c2e1900 */
[----:B------:R-:W-:Y:S01]  /*04d0*/  CS2R R8, SRZ ;  /* 0x0000000000087805 */ /* 0x000fe2000001ff00 */
[----:B------:R-:W1:Y:S01]  /*04e0*/  LDC.64 R30, c[0x0][0x2b8] ;  /* 0x0000ae00ff1e7b82 */ /* 0x000e620000000a00 */
[----:B-----5:R-:W-:Y:S01]  /*04f0*/  IMAD.WIDE R36, R27, 0x4, R12 ;  /* 0x000000041b247825 */ /* 0x020fe200078e020c */
[----:B------:R-:W5:Y:S01]  /*0500*/  @P6 LDG.E.EL R10, desc[UR4][R32.64+-0x380] ;  /* 0xfffc8004200a6981 */ /* 0x000f62000c2e1900 */
[----:B------:R-:W-:-:S03]  /*0510*/  ULDC.64 UR6, c[0x0][0x2b0] ;  /* 0x0000ac0000067ab9 */ /* 0x000fc60000000a00 */
[----:B------:R-:W5:Y:S02]  /*0520*/  @P6 LDG.E.EL R9, desc[UR4][R34.64+-0x380] ;  /* 0xfffc800422096981 */ /* 0x000f64000c2e1900 */
[----:B0-----:R-:W0:Y:S02]  /*0530*/  LDC.64 R16, c[0x0][0x2c8] ;  /* 0x0000b200ff107b82 */ /* 0x001e240000000a00 */
[----:B------:R-:W5:Y:S06]  /*0540*/  @!P4 LDG.E.EL R8, desc[UR4][R36.64+-0x280] ;  /* 0xfffd80042408c981 */ /* 0x000f6c000c2e1900 */
[----:B------:R-:W0:Y:S01]  /*0550*/  LDC.64 R14, c[0x0][0x2d0] ;  /* 0x0000b400ff0e7b82 */ /* 0x000e220000000a00 */
[----:B------:R-:W-:-:S02]  /*0560*/  IADD3 R28, P0, R0, UR6, RZ ;  /* 0x00000006001c7c10 */ /* 0x000fc4000ff1e0ff */
[----:B------:R-:W-:Y:S02]  /*0570*/  CS2R R12, SRZ ;  /* 0x00000000000c7805 */ /* 0x000fe4000001ff00 */
[----:B------:R-:W-:Y:S01]  /*0580*/  IADD3.X R29, R5, UR7, RZ, P0, !PT ;  /* 0x00000007051d7c10 */ /* 0x000fe200087fe4ff */
[----:B------:R-:W-:Y:S01]  /*0590*/  IMAD.MOV.U32 R3, RZ, RZ, RZ ;  /* 0x000000ffff037224 */ /* 0x000fe200078e00ff */
[----:B------:R-:W-:Y:S01]  /*05a0*/  ULDC.64 UR6, c[0x0][0x2d8] ;  /* 0x0000b60000067ab9 */ /* 0x000fe20000000a00 */
[C---:B-1----:R-:W-:Y:S02]  /*05b0*/  IMAD.WIDE R30, R27.reuse, 0x4, R30 ;  /* 0x000000041b1e7825 */ /* 0x042fe400078e021e */
[----:B------:R-:W5:Y:S04]  /*05c0*/  @!P2 LDG.E.EL R13, desc[UR4][R28.64+-0x200] ;  /* 0xfffe00041c0da981 */ /* 0x000f68000c2e1900 */
[----:B------:R1:W5:Y:S01]  /*05d0*/  @!P2 LDG.E.EL R12, desc[UR4][R30.64+-0x200] ;  /* 0xfffe00041e0ca981 */ /* 0x000362000c2e1900 */
[----:B0-----:R-:W-:-:S05]  /*05e0*/  IMAD.WIDE R16, R27, 0x4, R16 ;  /* 0x000000041b107825 */ /* 0x001fca00078e0210 */
[----:B------:R0:W5:Y:S01]  /*05f0*/  @!P2 LDG.E.EL R3, desc[UR4][R16.64+-0x200] ;  /* 0xfffe00041003a981 */ /* 0x000162000c2e1900 */
[C---:B------:R-:W-:Y:S01]  /*0600*/  IMAD.WIDE R14, R27.reuse, 0x4, R14 ;  /* 0x000000041b0e7825 */ /* 0x040fe200078e020e */
[----:B-1----:R-:W1:Y:S04]  /*0610*/  LDC.64 R30, c[0x0][0x248] ;  /* 0x00009200ff1e7b82 */ /* 0x002e680000000a00 */
[----:B------:R1:W5:Y:S01]  /*0620*/  @!P2 LDG.E.EL R11, desc[UR4][R14.64+-0x200] ;  /* 0xfffe00040e0ba981 */ /* 0x000362000c2e1900 */
[----:B0-----:R-:W-:Y:S02]  /*0630*/  IMAD.MOV.U32 R16, RZ, RZ, 0x3e800000 ;  /* 0x3e800000ff107424 */ /* 0x001fe400078e00ff */
[----:B------:R-:W-:Y:S02]  /*0640*/  IMAD.MOV.U32 R32, RZ, RZ, RZ ;  /* 0x000000ffff207224 */ /* 0x000fe400078e00ff */
[----:B-1----:R-:W-:Y:S01]  /*0650*/  IMAD.WIDE R30, R27, 0x4, R30 ;  /* 0x000000041b1e7825 */ /* 0x002fe200078e021e */
[----:B------:R-:W-:-:S05]  /*0660*/  SEL R25, R25, RZ, !P5 ;  /* 0x000000ff19197207 */ /* 0x000fca0006800000 */
[----:B------:R-:W-:-:S04]  /*0670*/  FADD R25, R25, 9.9999997473787516356e-06 ;  /* 0x3727c5ac19197421 */ /* 0x000fc80000000000 */
[----:B------:R-:W0:Y:S02]  /*0680*/  MUFU.SQRT R26, R25 ;  /* 0x00000019001a7308 */ /* 0x000e240000002000 */
[----:B0-----:R-:W-:Y:S02]  /*0690*/  FSETP.GT.AND P3, PT, R26, 8.50705917302346158658e+37, PT ;  /* 0x7e8000001a00780b */ /* 0x001fe40003f64000 */
[----:B---3--:R-:W-:Y:S02]  /*06a0*/  SEL R18, R18, RZ, P6 ;  /* 0x000000ff12127207 */ /* 0x008fe40003000000 */
[----:B------:R-:W-:-:S03]  /*06b0*/  FSETP.GEU.AND P1, PT, R26, 1.175494350822287508e-38, PT ;  /* 0x008000001a00780b */ /* 0x000fc60003f2e000 */
[----:B------:R-:W-:-:S04]  /*06c0*/  FADD R18, R18, 9.9999997473787516356e-06 ;  /* 0x3727c5ac12127421 */ /* 0x000fc80000000000 */
[----:B------:R-:W0:Y:S02]  /*06d0*/  MUFU.SQRT R28, R18 ;  /* 0x00000012001c7308 */ /* 0x000e240000002000 */
[----:B------:R-:W-:-:S04]  /*06e0*/  @P3 FMUL R26, R26, 0.25 ;  /* 0x3e8000001a1a3820 */ /* 0x000fc80000400000 */
[----:B------:R-:W-:-:S06]  /*06f0*/  @!P1 FMUL R26, R26, 16777216 ;  /* 0x4b8000001a1a9820 */ /* 0x000fcc0000400000 */
[----:B------:R-:W1:Y:S01]  /*0700*/  MUFU.RCP R26, R26 ;  /* 0x0000001a001a7308 */ /* 0x000e620000001000 */
[----:B------:R-:W-:Y:S02]  /*0710*/  FSEL R15, R16, 1, P3 ;  /* 0x3f800000100f7808 */ /* 0x000fe40001800000 */
[C---:B0-----:R-:W-:Y:S02]  /*0720*/  FSETP.GT.AND P0, PT, R28.reuse, 8.50705917302346158658e+37, PT ;  /* 0x7e8000001c00780b */ /* 0x041fe40003f04000 */
[----:B------:R-:W-:Y:S01]  /*0730*/  FSETP.GEU.AND P3, PT, R28, 1.175494350822287508e-38, PT ;  /* 0x008000001c00780b */ /* 0x000fe20003f6e000 */
[----:B------:R-:W-:Y:S01]  /*0740*/  @!P1 FMUL R15, R15, 16777216 ;  /* 0x4b8000000f0f9820 */ /* 0x000fe20000400000 */
[----:B------:R-:W-:Y:S02]  /*0750*/  SEL R17, R20, RZ, !P5 ;  /* 0x000000ff14117207 */ /* 0x000fe40006800000 */
[----:B----4-:R-:W-:Y:S02]  /*0760*/  SEL R24, R24, RZ, !P5 ;  /* 0x000000ff18187207 */ /* 0x010fe40006800000 */
[----:B------:R-:W-:Y:S01]  /*0770*/  SEL R22, R22, RZ, !P5 ;  /* 0x000000ff16167207 */ /* 0x000fe20006800000 */
[----:B-1----:R-:W-:-:S02]  /*0780*/  FMUL R18, R26, R15 ;  /* 0x0000000f1a127220 */ /* 0x002fc40000400000 */
[----:B------:R-:W-:Y:S02]  /*0790*/  FADD R15, R24, -R17 ;  /* 0x80000011180f7221 */ /* 0x000fe40000000000 */
[----:B------:R-:W-:Y:S01]  /*07a0*/  @P0 FMUL R28, R28, 0.25 ;  /* 0x3e8000001c1c0820 */ /* 0x000fe20000400000 */
[----:B------:R-:W-:Y:S01]  /*07b0*/  SEL R23, R23, RZ, !P5 ;  /* 0x000000ff17177207 */ /* 0x000fe20006800000 */
[----:B------:R-:W-:Y:S01]  /*07c0*/  FMUL R17, R18, R15 ;  /* 0x0000000f12117220 */ /* 0x000fe20000400000 */
[----:B------:R-:W-:Y:S01]  /*07d0*/  SEL R7, R7, RZ, !P2 ;  /* 0x000000ff07077207 */ /* 0x000fe20005000000 */
[----:B------:R-:W-:Y:S02]  /*07e0*/  @!P3 FMUL R28, R28, 16777216 ;  /* 0x4b8000001c1cb820 */ /* 0x000fe40000400000 */
[----:B------:R-:W-:Y:S02]  /*07f0*/  FFMA R18, R22, R17, R23 ;  /* 0x0000001116127223 */ /* 0x000fe40000000017 */
[----:B------:R-:W0:Y:S01]  /*0800*/  MUFU.RCP R14, R28 ;  /* 0x0000001c000e7308 */ /* 0x000e220000001000 */
[----:B------:R-:W-:Y:S01]  /*0810*/  FADD R17, R7, 9.9999997473787516356e-06 ;  /* 0x3727c5ac07117421 */ /* 0x000fe20000000000 */
[----:B------:R-:W-:-:S02]  /*0820*/  FSEL R15, R16, 1, P0 ;  /* 0x3f800000100f7808 */ /* 0x000fc40000000000 */
[----:B------:R-:W-:-:S04]  /*0830*/  FSETP.GTU.AND P0, PT, R18, RZ, PT ;  /* 0x000000ff1200720b */ /* 0x000fc80003f0c000 */
[----:B------:R-:W1:Y:S01]  /*0840*/  MUFU.SQRT R17, R17 ;  /* 0x0000001100117308 */ /* 0x000e620000002000 */
[----:B------:R-:W-:Y:S01]  /*0850*/  FSEL R7, R18, RZ, P0 ;  /* 0x000000ff12077208 */ /* 0x000fe20000000000 */
[----:B------:R-:W-:Y:S01]  /*0860*/  @!P3 FMUL R15, R15, 16777216 ;  /* 0x4b8000000f0fb820 */ /* 0x000fe20000400000 */
[----:B--2---:R-:W-:Y:S02]  /*0870*/  SEL R20, R19, RZ, P6 ;  /* 0x000000ff13147207 */ /* 0x004fe40003000000 */
[----:B------:R-:W-:Y:S02]  /*0880*/  SEL R21, R21, RZ, P6 ;  /* 0x000000ff15157207 */ /* 0x000fe40003000000 */
[----:B------:R-:W-:Y:S01]  /*0890*/  FSETP.GEU.AND P1, PT, R7, 6, PT ;  /* 0x40c000000700780b */ /* 0x000fe20003f2e000 */
[----:B0-----:R-:W-:Y:S01]  /*08a0*/  FMUL R19, R14, R15 ;  /* 0x0000000f0e137220 */ /* 0x001fe20000400000 */
[----:B------:R-:W-:Y:S01]  /*08b0*/  IADD3 R22, P0, R0, UR6, RZ ;  /* 0x0000000600167c10 */ /* 0x000fe2000ff1e0ff */
[----:B------:R-:W-:Y:S01]  /*08c0*/  FADD R18, R21, -R20 ;  /* 0x8000001415127221 */ /* 0x000fe20000000000 */
[----:B------:R-:W0:Y:S01]  /*08d0*/  LDC.64 R14, c[0x0][0x2e0] ;  /* 0x0000b800ff0e7b82 */ /* 0x000e220000000a00 */
[----:B-----5:R-:W-:-:S02]  /*08e0*/  SEL R10, R10, RZ, P6 ;  /* 0x000000ff0a0a7207 */ /* 0x020fc40003000000 */
[----:B------:R-:W-:Y:S01]  /*08f0*/  SEL R9, R9, RZ, P6 ;  /* 0x000000ff09097207 */ /* 0x000fe20003000000 */
[----:B------:R-:W-:Y:S01]  /*0900*/  FMUL R18, R19, R18 ;  /* 0x0000001213127220 */ /* 0x000fe20000400000 */
[----:B------:R-:W-:Y:S02]  /*0910*/  IADD3.X R23, R5, UR7, RZ, P0, !PT ;  /* 0x0000000705177c10 */ /* 0x000fe400087fe4ff */
[----:B------:R-:W-:Y:S02]  /*0920*/  SEL R8, R8, RZ, !P4 ;  /* 0x000000ff08087207 */ /* 0x000fe40006000000 */
[----:B------:R-:W-:Y:S01]  /*0930*/  FSETP.NAN.AND P3, PT, R7, R7, PT ;  /* 0x000000070700720b */ /* 0x000fe20003f68000 */
[----:B------:R-:W-:Y:S01]  /*0940*/  FFMA R25, R10, R18, R9 ;  /* 0x000000120a197223 */ /* 0x000fe20000000009 */
[----:B-1----:R-:W-:Y:S01]  /*0950*/  FSETP.GT.AND P0, PT, R17, 8.50705917302346158658e+37, PT ;  /* 0x7e8000001100780b */ /* 0x002fe20003f04000 */
[----:B------:R-:W1:Y:S01]  /*0960*/  LDC.64 R20, c[0x0][0x2f0] ;  /* 0x0000bc00ff147b82 */ /* 0x000e620000000a00 */
[----:B------:R-:W-:Y:S01]  /*0970*/  @P1 FSEL R7, R7, 6, P3 ;  /* 0x40c0000007071808 */ /* 0x000fe20001800000 */
[----:B------:R-:W-:Y:S01]  /*0980*/  IMAD.MOV.U32 R24, RZ, RZ, RZ ;  /* 0x000000ffff187224 */ /* 0x000fe200078e00ff */
[----:B------:R-:W-:Y:S01]  /*0990*/  FSETP.GEU.AND P3, PT, R17, 1.175494350822287508e-38, PT ;  /* 0x008000001100780b */ /* 0x000fe20003f6e000 */
[----:B------:R-:W-:Y:S01]  /*09a0*/  FADD R26, R8, 9.9999997473787516356e-06 ;  /* 0x3727c5ac081a7421 */ /* 0x000fe20000000000 */
[C---:B------:R-:W-:Y:S01]  /*09b0*/  FSETP.GTU.AND P1, PT, R25.reuse, RZ, PT ;  /* 0x000000ff1900720b */ /* 0x040fe20003f2c000 */
[----:B------:R-:W-:Y:S01]  /*09c0*/  IMAD.MOV.U32 R28, RZ, RZ, RZ ;  /* 0x000000ffff1c7224 */ /* 0x000fe200078e00ff */
[----:B------:R-:W-:Y:S01]  /*09d0*/  SEL R12, R12, RZ, !P2 ;  /* 0x000000ff0c0c7207 */ /* 0x000fe20005000000 */
[----:B------:R-:W2:Y:S01]  /*09e0*/  LDC.64 R18, c[0x0][0x2f8] ;  /* 0x0000be00ff127b82 */ /* 0x000ea20000000a00 */
[----:B------:R-:W-:Y:S01]  /*09f0*/  FSEL R25, R25, RZ, P1 ;  /* 0x000000ff19197208 */ /* 0x000fe20000800000 */
[----:B------:R-:W3:Y:S01]  /*0a00*/  MUFU.SQRT R26, R26 ;  /* 0x0000001a001a7308 */ /* 0x000ee20000002000 */
[----:B------:R-:W-:Y:S01]  /*0a10*/  SEL R13, R13, RZ, !P2 ;  /* 0x000000ff0d0d7207 */ /* 0x000fe20005000000 */
[----:B------:R-:W-:Y:S01]  /*0a20*/  @P0 FMUL R17, R17, 0.25 ;  /* 0x3e80000011110820 */ /* 0x000fe20000400000 */
[----:B------:R-:W-:Y:S01]  /*0a30*/  FSETP.GEU.AND P1, PT, R25, 6, PT ;  /* 0x40c000001900780b */ /* 0x000fe20003f2e000 */
[----:B0-----:R-:W-:Y:S01]  /*0a40*/  IMAD.WIDE R14, R27, 0x4, R14 ;  /* 0x000000041b0e7825 */ /* 0x001fe200078e020e */
[----:B------:R-:W-:Y:S01]  /*0a50*/  ULDC.64 UR6, c[0x0][0x238] ;  /* 0x00008e0000067ab9 */ /* 0x000fe20000000a00 */
[----:B------:R-:W0:Y:S02]  /*0a60*/  LDC.64 R8, c[0x0][0x220] ;  /* 0x00008800ff087b82 */ /* 0x000e240000000a00 */
[----:B------:R-:W-:Y:S01]  /*0a70*/  @!P3 FMUL R17, R17, 16777216 ;  /* 0x4b8000001111b820 */ /* 0x000fe20000400000 */
[----:B------:R-:W-:Y:S01]  /*0a80*/  IMAD.MOV.U32 R10, RZ, RZ, RZ ;  /* 0x000000ffff0a7224 */ /* 0x000fe200078e00ff */
[----:B------:R-:W-:Y:S01]  /*0a90*/  FSEL R29, R16, 1, P0 ;  /* 0x3f800000101d7808 */ /* 0x000fe20000000000 */
[----:B------:R4:W5:Y:S01]  /*0aa0*/  @!P4 LDG.E.EL R24, desc[UR4][R14.64+-0x280] ;  /* 0xfffd80040e18c981 */ /* 0x000962000c2e1900 */
[----:B------:R-:W4:Y:S01]  /*0ab0*/  MUFU.RCP R34, R17 ;  /* 0x0000001100227308 */ /* 0x000f220000001000 */
[----:B------:R-:W-:-:S02]  /*0ac0*/  FSETP.NAN.AND P0, PT, R25, R25, PT ;  /* 0x000000191900720b */ /* 0x000fc40003f08000 */
[----:B------:R-:W5:Y:S01]  /*0ad0*/  @!P4 LDG.E.EL R10, desc[UR4][R22.64+-0x280] ;  /* 0xfffd8004160ac981 */ /* 0x000f62000c2e1900 */
[----:B-1----:R-:W-:Y:S01]  /*0ae0*/  IMAD.WIDE R20, R27, 0x4, R20 ;  /* 0x000000041b147825 */ /* 0x002fe200078e0214 */
[----:B------:R-:W-:Y:S02]  /*0af0*/  @P1 FSEL R25, R25, 6, P0 ;  /* 0x40c0000019191808 */ /* 0x000fe40000000000 */
[----:B---3--:R-:W-:Y:S01]  /*0b00*/  FSETP.GT.AND P0, PT, R26, 8.50705917302346158658e+37, PT ;  /* 0x7e8000001a00780b */ /* 0x008fe20003f04000 */
[----:B------:R-:W-:Y:S01]  /*0b10*/  @!P3 FMUL R29, R29, 16777216 ;  /* 0x4b8000001d1db820 */ /* 0x000fe20000400000 */
[C---:B------:R-:W-:Y:S01]  /*0b20*/  ISETP.GE.AND P1, PT, R27.reuse, 0x20, PT ;  /* 0x000000201b00780c */ /* 0x040fe20003f26270 */
[----:B------:R1:W3:Y:S01]  /*0b30*/  @!P4 LDG.E.EL R28, desc[UR4][R20.64+-0x280] ;  /* 0xfffd8004141cc981 */ /* 0x0002e2000c2e1900 */
[----:B--2---:R-:W-:-:S04]  /*0b40*/  IMAD.WIDE R18, R27, 0x4, R18 ;  /* 0x000000041b127825 */ /* 0x004fc800078e0212 */
[----:B------:R-:W-:Y:S01]  /*0b50*/  FADD R12, R13, -R12 ;  /* 0x8000000c0d0c7221 */ /* 0x000fe20000000000 */
[----:B------:R-:W2:Y:S01]  /*0b60*/  @!P4 LDG.E.EL R32, desc[UR4][R18.64+-0x280] ;  /* 0xfffd80041220c981 */ /* 0x000ea2000c2e1900 */
[----:B----4-:R-:W-:Y:S01]  /*0b70*/  FMUL R15, R34, R29 ;  /* 0x0000001d220f7220 */ /* 0x010fe20000400000 */
[----:B------:R-:W-:Y:S01]  /*0b80*/  IMAD.MOV.U32 R14, RZ, RZ, RZ ;  /* 0x000000ffff0e7224 */ /* 0x000fe200078e00ff */
[----:B------:R-:W-:Y:S01]  /*0b90*/  FSETP.GEU.AND P3, PT, R26, 1.175494350822287508e-38, PT ;  /* 0x008000001a00780b */ /* 0x000fe20003f6e000 */
[----:B0-----:R-:W-:-:S04]  /*0ba0*/  IMAD.WIDE R8, R27, 0x4, R8 ;  /* 0x000000041b087825 */ /* 0x001fc800078e0208 */
[----:B------:R-:W-:Y:S01]  /*0bb0*/  FMUL R15, R15, R12 ;  /* 0x0000000c0f0f7220 */ /* 0x000fe20000400000 */
[----:B-1----:R-:W-:Y:S01]  /*0bc0*/  SEL R20, R3, RZ, !P2 ;  /* 0x000000ff03147207 */ /* 0x002fe20005000000 */
[----:B------:R-:W0:Y:S01]  /*0bd0*/  LDC.64 R12, c[0x0][0x270] ;  /* 0x00009c00ff0c7b82 */ /* 0x000e220000000a00 */
[----:B------:R-:W-:Y:S01]  /*0be0*/  SEL R3, R11, RZ, !P2 ;  /* 0x000000ff0b037207 */ /* 0x000fe20005000000 */
[----:B------:R-:W-:Y:S01]  /*0bf0*/  @P0 FMUL R26, R26, 0.25 ;  /* 0x3e8000001a1a0820 */ /* 0x000fe20000400000 */
[----:B------:R-:W-:Y:S01]  /*0c00*/  FSEL R11, R16, 1, P0 ;  /* 0x3f800000100b7808 */ /* 0x000fe20000000000 */
[----:B------:R1:W4:Y:S01]  /*0c10*/  @!P1 LDG.E.EL R14, desc[UR4][R8.64] ;  /* 0x00000004080e9981 */ /* 0x000322000c2e1900 */
[----:B------:R-:W-:Y:S01]  /*0c20*/  ISETP.NE.AND P0, PT, R6, 0x20, PT ;  /* 0x000000200600780c */ /* 0x000fe20003f05270 */
[----:B------:R-:W-:Y:S01]  /*0c30*/  FFMA R3, R20, R15, R3 ;  /* 0x0000000f14037223 */ /* 0x000fe20000000003 */
[----:B------:R-:W-:Y:S02]  /*0c40*/  IMAD.MOV.U32 R15, RZ, RZ, RZ ;  /* 0x000000ffff0f7224 */ /* 0x000fe400078e00ff */
[----:B------:R-:W-:Y:S01]  /*0c50*/  @!P3 FMUL R26, R26, 16777216 ;  /* 0x4b8000001a1ab820 */ /* 0x000fe20000400000 */
[----:B------:R-:W-:Y:S01]  /*0c60*/  @!P3 FMUL R11, R11, 16777216 ;  /* 0x4b8000000b0bb820 */ /* 0x000fe20000400000 */
[----:B------:R-:W-:-:S04]  /*0c70*/  FSETP.GTU.AND P3, PT, R3, RZ, PT ;  /* 0x000000ff0300720b */ /* 0x000fc80003f6c000 */
[----:B------:R-:W-:Y:S02]  /*0c80*/  FSEL R3, R3, RZ, P3 ;  /* 0x000000ff03037208 */ /* 0x000fe40001800000 */
[----:B------:R-:W-:Y:S01]  /*0c90*/  ISETP.NE.AND P3, PT, R6, 0x40, PT ;  /* 0x000000400600780c */ /* 0x000fe20003f65270 */
[----:B------:R-:W4:Y:S01]  /*0ca0*/  @!P0 LDG.E.EL R15, desc[UR4][R30.64+-0x80] ;  /* 0xffff80041e0f8981 */ /* 0x000f22000c2e1900 */
[----:B-1----:R-:W-:Y:S02]  /*0cb0*/  IMAD.MOV.U32 R9, RZ, RZ, RZ ;  /* 0x000000ffff097224 */ /* 0x002fe400078e00ff */
[----:B0-----:R-:W-:-:S09]  /*0cc0*/  IMAD.WIDE R12, R27, 0x4, R12 ;  /* 0x000000041b0c7825 */ /* 0x001fd200078e020c */
[----:B------:R0:W4:Y:S01]  /*0cd0*/  @!P3 LDG.E.EL R9, desc[UR4][R12.64+-0x100] ;  /* 0xffff00040c09b981 */ /* 0x000122000c2e1900 */
[----:B------:R-:W1:Y:S01]  /*0ce0*/  MUFU.RCP R26, R26 ;  /* 0x0000001a001a7308 */ /* 0x000e620000001000 */
[----:B------:R-:W-:Y:S02]  /*0cf0*/  @P5 FSEL R7, R25, RZ, P6 ;  /* 0x000000ff19075208 */ /* 0x000fe40003000000 */
[----:B------:R-:W-:Y:S01]  /*0d00*/  FSETP.GEU.AND P5, PT, R3, 6, PT ;  /* 0x40c000000300780b */ /* 0x000fe20003fae000 */
[----:B0-----:R-:W0:Y:S01]  /*0d10*/  LDC.64 R12, c[0x0][0x298] ;  /* 0x0000a600ff0c7b82 */ /* 0x001e220000000a00 */
[----:B-1----:R-:W-:Y:S01]  /*0d20*/  FMUL R19, R26, R11 ;  /* 0x0000000b1a137220 */ /* 0x002fe20000400000 */
[----:B------:R-:W-:Y:S02]  /*0d30*/  P2R R11, PR, RZ, 0x10 ;  /* 0x00000010ff0b7803 */ /* 0x000fe40000000000 */
[----:B------:R-:W-:Y:S01]  /*0d40*/  P2R R8, PR, RZ, 0x4 ;  /* 0x00000004ff087803 */ /* 0x000fe20000000000 */
[----:B0-----:R-:W-:Y:S01]  /*0d50*/  IMAD.WIDE R12, R27, 0x4, R12 ;  /* 0x000000041b0c7825 */ /* 0x001fe200078e020c */
[----:B-----5:R-:W-:-:S02]  /*0d60*/  SEL R17, R24, RZ, !P4 ;  /* 0x000000ff18117207 */ /* 0x020fc40006000000 */
[----:B------:R-:W-:-:S05]  /*0d70*/  SEL R10, R10, RZ, !P4 ;  /* 0x000000ff0a0a7207 */ /* 0x000fca0006000000 */
[----:B------:R-:W-:Y:S01]  /*0d80*/  FADD R10, R10, -R17 ;  /* 0x800000110a0a7221 */ /* 0x000fe20000000000 */
[----:B---3--:R-:W-:-:S03]  /*0d90*/  SEL R17, R28, RZ, !P4 ;  /* 0x000000ff1c117207 */ /* 0x008fc60006000000 */
[----:B------:R-:W-:Y:S01]  /*0da0*/  FMUL R10, R19, R10 ;  /* 0x0000000a130a7220 */ /* 0x000fe20000400000 */
[----:B--2---:R-:W-:-:S05]  /*0db0*/  SEL R32, R32, RZ, !P4 ;  /* 0x000000ff20207207 */ /* 0x004fca0006000000 */
[----:B------:R-:W-:Y:S01]  /*0dc0*/  FFMA R10, R17, R10, R32 ;  /* 0x0000000a110a7223 */ /* 0x000fe20000000020 */
[----:B----4-:R-:W-:Y:S02]  /*0dd0*/  SEL R14, R14, RZ, !P1 ;  /* 0x000000ff0e0e7207 */ /* 0x010fe40004800000 */
[----:B------:R-:W-:Y:S02]  /*0de0*/  SEL R15, R15, RZ, !P0 ;  /* 0x000000ff0f0f7207 */ /* 0x000fe40004000000 */
[----:B------:R-:W-:Y:S01]  /*0df0*/  SEL R9, R9, RZ, !P3 ;  /* 0x000000ff09097207 */ /* 0x000fe20005800000 */
[----:B------:R-:W-:Y:S01]  /*0e00*/  IMAD.MOV.U32 R25, RZ, RZ, RZ ;  /* 0x000000ffff197224 */ /* 0x000fe200078e00ff */
[----:B------:R-:W-:Y:S01]  /*0e10*/  FSETP.GTU.AND P6, PT, R10, RZ, PT ;  /* 0x000000ff0a00720b */ /* 0x000fe20003fcc000 */
[----:B------:R-:W-:Y:S01]  /*0e20*/  FADD R14, R14, 9.9999997473787516356e-06 ;  /* 0x3727c5ac0e0e7421 */ /* 0x000fe20000000000 */
[----:B------:R-:W0:Y:S02]  /*0e30*/  LDC.64 R32, c[0x0][0x218] ;  /* 0x00008600ff207b82 */ /* 0x000e240000000a00 */
[----:B------:R-:W-:-:S02]  /*0e40*/  FSEL R10, R10, RZ, P6 ;  /* 0x000000ff0a0a7208 */ /* 0x000fc40003000000 */
[C---:B------:R-:W-:Y:S01]  /*0e50*/  FSETP.NAN.AND P6, PT, R3.reuse, R3, PT ;  /* 0x000000030300720b */ /* 0x040fe20003fc8000 */
[----:B------:R-:W1:Y:S03]  /*0e60*/  MUFU.SQRT R19, R14 ;  /* 0x0000000e00137308 */ /* 0x000e660000002000 */
[----:B------:R-:W-:Y:S02]  /*0e70*/  @P5 FSEL R3, R3, 6, P6 ;  /* 0x40c0000003035808 */ /* 0x000fe40003000000 */
[----:B------:R-:W-:Y:S02]  /*0e80*/  FSETP.GEU.AND P5, PT, R10, 6, PT ;  /* 0x40c000000a00780b */ /* 0x000fe40003fae000 */
[----:B------:R-:W-:Y:S01]  /*0e90*/  IADD3 R30, P6, R0, UR6, RZ ;  /* 0x00000006001e7c10 */ /* 0x000fe2000ffde0ff */
[----:B------:R-:W-:-:S03]  /*0ea0*/  FADD R22, R15, 9.9999997473787516356e-06 ;  /* 0x3727c5ac0f167421 */ /* 0x000fc60000000000 */
[----:B------:R-:W-:Y:S01]  /*0eb0*/  IADD3.X R31, R5, UR7, RZ, P6, !PT ;  /* 0x00000007051f7c10 */ /* 0x000fe2000b7fe4ff */
[----:B------:R-:W-:Y:S01]  /*0ec0*/  ULDC.64 UR6, c[0x0][0x260] ;  /* 0x0000980000067ab9 */ /* 0x000fe20000000a00 */
[C---:B------:R-:W-:Y:S01]  /*0ed0*/  FSETP.NAN.AND P6, PT, R10.reuse, R10, PT ;  /* 0x0000000a0a00720b */ /* 0x040fe20003fc8000 */
[----:B------:R-:W2:Y:S04]  /*0ee0*/  MUFU.SQRT R22, R22 ;  /* 0x0000001600167308 */ /* 0x000ea80000002000 */
[----:B------:R-:W-:Y:S02]  /*0ef0*/  @P5 FSEL R10, R10, 6, P6 ;  /* 0x40c000000a0a5808 */ /* 0x000fe40003000000 */
[----:B-1----:R-:W-:Y:S02]  /*0f00*/  FSETP.GT.AND P5, PT, R19, 8.50705917302346158658e+37, PT ;  /* 0x7e8000001300780b */ /* 0x002fe40003fa4000 */
[----:B------:R-:W-:Y:S01]  /*0f10*/  IADD3 R28, P6, R0, UR6, RZ ;  /* 0x00000006001c7c10 */ /* 0x000fe2000ffde0ff */
[----:B------:R-:W-:-:S03]  /*0f20*/  FADD R21, R9, 9.9999997473787516356e-06 ;  /* 0x3727c5ac09157421 */ /* 0x000fc60000000000 */
[----:B------:R-:W-:Y:S02]  /*0f30*/  IADD3.X R29, R5, UR7, RZ, P6, !PT ;  /* 0x00000007051d7c10 */ /* 0x000fe4000b7fe4ff */
[----:B------:R-:W-:Y:S01]  /*0f40*/  IADD3 R14, P6, R0, UR8, RZ ;  /* 0x00000008000e7c10 */ /* 0x000fe2000ffde0ff */
[----:B------:R-:W1:Y:S01]  /*0f50*/  MUFU.SQRT R21, R21 ;  /* 0x0000001500157308 */ /* 0x000e620000002000 */
[----:B--2---:R-:W-:Y:S01]  /*0f60*/  FSETP.GEU.AND P4, PT, R22, 1.175494350822287508e-38, PT ;  /* 0x008000001600780b */ /* 0x004fe20003f8e000 */
[----:B------:R2:W3:Y:S01]  /*0f70*/  @!P3 LDG.E.EL R25, desc[UR4][R28.64+-0x100] ;  /* 0xffff00041c19b981 */ /* 0x0004e2000c2e1900 */
[----:B------:R-:W-:Y:S02]  /*0f80*/  IADD3.X R15, R5, UR9, RZ, P6, !PT ;  /* 0x00000009050f7c10 */ /* 0x000fe4000b7fe4ff */
[C---:B------:R-:W-:Y:S01]  /*0f90*/  FSETP.GEU.AND P6, PT, R19.reuse, 1.175494350822287508e-38, PT ;  /* 0x008000001300780b */ /* 0x040fe20003fce000 */
[----:B------:R-:W-:Y:S01]  /*0fa0*/  @P5 FMUL R19, R19, 0.25 ;  /* 0x3e80000013135820 */ /* 0x000fe20000400000 */
[----:B------:R-:W-:-:S02]  /*0fb0*/  FSEL R5, R16, 1, P5 ;  /* 0x3f80000010057808 */ /* 0x000fc40002800000 */
[----:B------:R-:W-:Y:S01]  /*0fc0*/  FSETP.GT.AND P5, PT, R22, 8.50705917302346158658e+37, PT ;  /* 0x7e8000001600780b */ /* 0x000fe20003fa4000 */
[----:B------:R-:W-:Y:S01]  /*0fd0*/  IMAD.MOV.U32 R0, RZ, RZ, RZ ;  /* 0x000000ffff007224 */ /* 0x000fe200078e00ff */
[----:B--2---:R-:W2:Y:S02]  /*0fe0*/  LDC.64 R28, c[0x0][0x230] ;  /* 0x00008c00ff1c7b82 */ /* 0x004ea40000000a00 */
[----:B------:R-:W-:-:S09]  /*0ff0*/  FSEL R9, R16, 1, P5 ;  /* 0x3f80000010097808 */ /* 0x000fd20002800000 */
[----:B------:R-:W-:Y:S01]  /*1000*/  @P5 FMUL R22, R22, 0.25 ;  /* 0x3e80000016165820 */ /* 0x000fe20000400000 */
[C---:B-1----:R-:W-:Y:S02]  /*1010*/  FSETP.GT.AND P5, PT, R21.reuse, 8.50705917302346158658e+37, PT ;  /* 0x7e8000001500780b */ /* 0x042fe40003fa4000 */
[----:B------:R-:W-:Y:S02]  /*1020*/  FSETP.GEU.AND P2, PT, R21, 1.175494350822287508e-38, PT ;  /* 0x008000001500780b */ /* 0x000fe40003f4e000 */
[----:B------:R-:W-:-:S09]  /*1030*/  FSEL R24, R16, 1, P5 ;  /* 0x3f80000010187808 */ /* 0x000fd20002800000 */
[----:B------:R-:W-:Y:S01]  /*1040*/  @P5 FMUL R21, R21, 0.25 ;  /* 0x3e80000015155820 */ /* 0x000fe20000400000 */
[----:B------:R-:W-:-:S13]  /*1050*/  ISETP.NE.AND P5, PT, R6, 0x60, PT ;  /* 0x000000600600780c */ /* 0x000fda0003fa5270 */
[----:B------:R1:W4:Y:S01]  /*1060*/  @!P5 LDG.E.EL R0, desc[UR4][R12.64+-0x180] ;  /* 0xfffe80040c00d981 */ /* 0x000322000c2e1900 */
[----:B------:R-:W-:Y:S01]  /*1070*/  @!P4 FMUL R22, R22, 16777216 ;  /* 0x4b8000001616c820 */ /* 0x000fe20000400000 */
[----:B------:R-:W-:Y:S01]  /*1080*/  @!P4 FMUL R9, R9, 16777216 ;  /* 0x4b8000000909c820 */ /* 0x000fe20000400000 */
[----:B------:R-:W-:Y:S01]  /*1090*/  ISETP.NE.AND P4, PT, R11, RZ, PT ;  /* 0x000000ff0b00720c */ /* 0x000fe20003f85270 */
[----:B------:R-:W-:-:S06]  /*10a0*/  IMAD.MOV.U32 R11, RZ, RZ, RZ ;  /* 0x000000ffff0b7224 */ /* 0x000fcc00078e00ff */
[----:B------:R5:W3:Y:S01]  /*10b0*/  @!P5 LDG.E.EL R11, desc[UR4][R14.64+-0x180] ;  /* 0xfffe80040e0bd981 */ /* 0x000ae2000c2e1900 */
[----:B-1----:R-:W1:Y:S08]  /*10c0*/  LDC.64 R12, c[0x0][0x210] ;  /* 0x00008400ff0c7b82 */ /* 0x002e700000000a00 */
[----:B-----5:R-:W5:Y:S01]  /*10d0*/  LDC.64 R14, c[0x0][0x240] ;  /* 0x00009000ff0e7b82 */ /* 0x020f620000000a00 */
[----:B------:R-:W-:Y:S01]  /*10e0*/  P2R R17, PR, RZ, 0x2 ;  /* 0x00000002ff117803 */ /* 0x000fe20000000000 */
[----:B0-----:R-:W-:-:S04]  /*10f0*/  IMAD.WIDE R34, R27, 0x4, R32 ;  /* 0x000000041b227825 */ /* 0x001fc800078e0220 */
[----:B--2---:R-:W-:-:S04]  /*1100*/  IMAD.WIDE R32, R27, 0x4, R28 ;  /* 0x000000041b207825 */ /* 0x004fc800078e021c */
[----:B------:R-:W-:Y:S01]  /*1110*/  @!P6 FMUL R19, R19, 16777216 ;  /* 0x4b8000001313e820 */ /* 0x000fe20000400000 */
[----:B------:R-:W-:Y:S01]  /*1120*/  @!P6 FMUL R5, R5, 16777216 ;  /* 0x4b8000000505e820 */ /* 0x000fe20000400000 */
[C---:B------:R-:W-:Y:S02]  /*1130*/  IMAD.IADD R37, R27.reuse, 0x1, R2 ;  /* 0x000000011b257824 */ /* 0x040fe400078e0202 */
[----:B-----5:R-:W-:Y:S02]  /*1140*/  IMAD.WIDE R28, R27, 0x4, R14 ;  /* 0x000000041b1c7825 */ /* 0x020fe400078e020e */
[----:B------:R-:W0:Y:S02]  /*1150*/  LDC.64 R14, c[0x0][0x250] ;  /* 0x00009400ff0e7b82 */ /* 0x000e240000000a00 */
[----:B-1----:R-:W-:Y:S01]  /*1160*/  IMAD.WIDE R36, R37, 0x4, R12 ;  /* 0x0000000425247825 */ /* 0x002fe200078e020c */
[----:B------:R-:W-:-:S03]  /*1170*/  CS2R R12, SRZ ;  /* 0x00000000000c7805 */ /* 0x000fc6000001ff00 */
[----:B------:R-:W-:Y:S01]  /*1180*/  @!P2 FMUL R21, R21, 16777216 ;  /* 0x4b8000001515a820 */ /* 0x000fe20000400000 */
[----:B------:R-:W-:Y:S01]  /*1190*/  @!P2 FMUL R24, R24, 16777216 ;  /* 0x4b8000001818a820 */ /* 0x000fe20000400000 */
[----:B------:R-:W-:Y:S01]  /*11a0*/  ISETP.NE.AND P2, PT, R8, RZ, PT ;  /* 0x000000ff0800720c */ /* 0x000fe20003f45270 */
[----:B------:R-:W-:-:S06]  /*11b0*/  IMAD.MOV.U32 R8, RZ, RZ, RZ ;  /* 0x000000ffff087224 */ /* 0x000fcc00078e00ff */
[----:B------:R-:W2:Y:S01]  /*11c0*/  @!P0 LDG.E.EL R8, desc[UR4][R28.64+-0x80] ;  /* 0xffff80041c088981 */ /* 0x000ea2000c2e1900 */
[----:B------:R-:W-:Y:S01]  /*11d0*/  IMAD.MOV.U32 R2, RZ, RZ, RZ ;  /* 0x000000ffff027224 */ /* 0x000fe200078e00ff */
[----:B------:R-:W1:Y:S08]  /*11e0*/  MUFU.RCP R22, R22 ;  /* 0x0000001600167308 */ /* 0x000e700000001000 */
[----:B------:R-:W5:Y:S01]  /*11f0*/  MUFU.RCP R21, R21 ;  /* 0x0000001500157308 */ /* 0x000f620000001000 */
[----:B-1----:R-:W-:Y:S01]  /*1200*/  FMUL R9, R22, R9 ;  /* 0x0000000916097220 */ /* 0x002fe20000400000 */
[----:B-----5:R-:W-:Y:S01]  /*1210*/  FMUL R24, R21, R24 ;  /* 0x0000001815187220 */ /* 0x020fe20000400000 */
[----:B----4-:R-:W-:-:S05]  /*1220*/  SEL R0, R0, RZ, !P5 ;  /* 0x000000ff00007207 */ /* 0x010fca0006800000 */
[----:B------:R-:W-:-:S04]  /*1230*/  FADD R6, R0, 9.9999997473787516356e-06 ;  /* 0x3727c5ac00067421 */ /* 0x000fc80000000000 */
[----:B------:R-:W1:Y:S01]  /*1240*/  MUFU.SQRT R18, R6 ;  /* 0x0000000600127308 */ /* 0x000e620000002000 */
[----:B------:R-:W-:-:S06]  /*1250*/  IMAD.MOV.U32 R0, RZ, RZ, RZ ;  /* 0x000000ffff007224 */ /* 0x000fcc00078e00ff */
[----:B------:R4:W5:Y:S01]  /*1260*/  @!P0 LDG.E.EL R0, desc[UR4][R30.64+-0x80] ;  /* 0xffff80041e008981 */ /* 0x000962000c2e1900 */
[C---:B-1----:R-:W-:Y:S01]  /*1270*/  FSETP.GT.AND P1, PT, R18.reuse, 8.50705917302346158658e+37, PT ;  /* 0x7e8000001200780b */ /* 0x042fe20003f24000 */
[----:B----4-:R-:W1:Y:S01]  /*1280*/  LDC.64 R30, c[0x0][0x228] ;  /* 0x00008a00ff1e7b82 */ /* 0x010e620000000a00 */
[----:B------:R-:W-:Y:S02]  /*1290*/  FSETP.GEU.AND P6, PT, R18, 1.175494350822287508e-38, PT ;  /* 0x008000001200780b */ /* 0x000fe40003fce000 */
[----:B------:R-:W-:-:S09]  /*12a0*/  FSEL R20, R16, 1, P1 ;  /* 0x3f80000010147808 */ /* 0x000fd20000800000 */
[----:B------:R-:W-:Y:S01]  /*12b0*/  @P1 FMUL R18, R18, 0.25 ;  /* 0x3e80000012121820 */ /* 0x000fe20000400000 */
[----:B------:R-:W-:Y:S01]  /*12c0*/  ISETP.NE.AND P1, PT, R17, RZ, PT ;  /* 0x000000ff1100720c */ /* 0x000fe20003f25270 */
[----:B-1----:R-:W-:Y:S01]  /*12d0*/  IMAD.WIDE R30, R27, 0x4, R30 ;  /* 0x000000041b1e7825 */ /* 0x002fe200078e021e */
[----:B------:R-:W1:Y:S11]  /*12e0*/  MUFU.RCP R16, R19 ;  /* 0x0000001300107308 */ /* 0x000e760000001000 */
[----:B------:R-:W4:Y:S04]  /*12f0*/  @!P1 LDG.E.EL R2, desc[UR4][R32.64] ;  /* 0x0000000420029981 */ /* 0x000f28000c2e1900 */
[----:B------:R0:W2:Y:S01]  /*1300*/  @!P1 LDG.E.EL R12, desc[UR4][R30.64] ;  /* 0x000000041e0c9981 */ /* 0x0000a2000c2e1900 */
[----:B------:R-:W-:-:S02]  /*1310*/  IMAD.MOV.U32 R6, RZ, RZ, RZ ;  /* 0x000000ffff067224 */ /* 0x000fc400078e00ff */
[----:B------:R-:W-:Y:S01]  /*1320*/  @!P6 FMUL R18, R18, 16777216 ;  /* 0x4b8000001212e820 */ /* 0x000fe20000400000 */
[----:B------:R-:W-:Y:S01]  /*1330*/  @!P6 FMUL R20, R20, 16777216 ;  /* 0x4b8000001414e820 */ /* 0x000fe20000400000 */
[----:B------:R-:W-:Y:S01]  /*1340*/  IMAD.MOV.U32 R21, RZ, RZ, RZ ;  /* 0x000000ffff157224 */ /* 0x000fe200078e00ff */
[----:B------:R-:W2:Y:S01]  /*1350*/  @!P1 LDG.E.EL R13, desc[UR4][R34.64] ;  /* 0x00000004220d9981 */ /* 0x000ea2000c2e1900 */
[----:B0-----:R-:W-:Y:S02]  /*1360*/  IMAD.WIDE R30, R27, 0x4, R14 ;  /* 0x000000041b1e7825 */ /* 0x001fe400078e020e */
[----:B------:R-:W0:Y:S02]  /*1370*/  LDC.64 R14, c[0x0][0x258] ;  /* 0x00009600ff0e7b82 */ /* 0x000e240000000a00 */
[----:B-1----:R-:W-:Y:S01]  /*1380*/  FMUL R16, R16, R5 ;  /* 0x0000000510107220 */ /* 0x002fe20000400000 */
[----:B------:R-:W-:-:S06]  /*1390*/  IMAD.MOV.U32 R5, RZ, RZ, RZ ;  /* 0x000000ffff057224 */ /* 0x000fcc00078e00ff */
[----:B------:R1:W2:Y:S01]  /*13a0*/  @!P0 LDG.E.EL R5, desc[UR4][R30.64+-0x80] ;  /* 0xffff80041e058981 */ /* 0x0002a2000c2e1900 */
[C---:B0-----:R-:W-:Y:S02]  /*13b0*/  IMAD.WIDE R28, R27.reuse, 0x4, R14 ;  /* 0x000000041b1c7825 */ /* 0x041fe400078e020e */
[----:B------:R-:W1:Y:S03]  /*13c0*/  LDC.64 R14, c[0x0][0x268] ;  /* 0x00009a00ff0e7b82 */ /* 0x000e660000000a00 */
[----:B------:R0:W2:Y:S01]  /*13d0*/  @!P0 LDG.E.EL R6, desc[UR4][R28.64+-0x80] ;  /* 0xffff80041c068981 */ /* 0x0000a2000c2e1900 */
[----:B-1----:R-:W-:-:S04]  /*13e0*/  IMAD.WIDE R30, R27, 0x4, R14 ;  /* 0x000000041b1e7825 */ /* 0x002fc800078e020e */
[----:B------:R-:W0:Y:S02]  /*13f0*/  LDC.64 R14, c[0x0][0x278] ;  /* 0x00009e00ff0e7b82 */ /* 0x000e240000000a00 */
[----:B0-----:R-:W-:-:S06]  /*1400*/  IMAD.WIDE R28, R27, 0x4, R14 ;  /* 0x000000041b1c7825 */ /* 0x001fcc00078e020e */
[----:B------:R-:W0:Y:S01]  /*1410*/  LDC.64 R14, c[0x0][0x280] ;  /* 0x0000a000ff0e7b82 */ /* 0x000e220000000a00 */
[----:B------:R-:W-:Y:S01]  /*1420*/  IMAD.MOV.U32 R19, RZ, RZ, RZ ;  /* 0x000000ffff137224 */ /* 0x000fe200078e00ff */
[----:B------:R-:W1:Y:S05]  /*1430*/  MUFU.RCP R23, R18 ;  /* 0x0000001200177308 */ /* 0x000e6a0000001000 */
[----:B------:R0:W3:Y:S02]  /*1440*/  @!P3 LDG.E.EL R19, desc[UR4][R30.64+-0x100] ;  /* 0xffff00041e13b981 */ /* 0x0000e4000c2e1900 */
[----:B0-----:R-:W-:Y:S02]  /*1450*/  IMAD.WIDE R32, R27, 0x4, R14 ;  /* 0x000000041b207825 */ /* 0x001fe400078e020e */
[----:B------:R-:W0:Y:S02]  /*1460*/  LDC.64 R14, c[0x0][0x290] ;  /* 0x0000a400ff0e7b82 */ /* 0x000e240000000a00 */
[----:B-1----:R-:W-:Y:S01]  /*1470*/  FMUL R20, R23, R20 ;  /* 0x0000001417147220 */ /* 0x002fe20000400000 */
[----:B------:R-:W-:-:S06]  /*1480*/  CS2R R22, SRZ ;  /* 0x0000000000167805 */ /* 0x000fcc000001ff00 */
[----:B------:R1:W4:Y:S04]  /*1490*/  @!P3 LDG.E.EL R23, desc[UR4][R28.64+-0x100] ;  /* 0xffff00041c17b981 */ /* 0x000328000c2e1900 */
[----:B------:R-:W4:Y:S01]  /*14a0*/  @!P3 LDG.E.EL R22, desc[UR4][R32.64+-0x100] ;  /* 0xffff00042016b981 */ /* 0x000f22000c2e1900 */
[C---:B0-----:R-:W-:Y:S02]  /*14b0*/  IMAD.WIDE R30, R27.reuse, 0x4, R14 ;  /* 0x000000041b1e7825 */ /* 0x041fe400078e020e */
[----:B------:R-:W1:Y:S03]  /*14c0*/  LDC.64 R14, c[0x0][0x2a0] ;  /* 0x0000a800ff0e7b82 */ /* 0x000e660000000a00 */
[----:B------:R-:W4:Y:S01]  /*14d0*/  @!P5 LDG.E.EL R21, desc[UR4][R30.64+-0x180] ;  /* 0xfffe80041e15d981 */ /* 0x000f22000c2e1900 */
[----:B-1----:R-:W-:-:S04]  /*14e0*/  IMAD.WIDE R28, R27, 0x4, R14 ;  /* 0x000000041b1c7825 */ /* 0x002fc800078e020e */
[----:B------:R-:W0:Y:S01]  /*14f0*/  LDC.64 R14, c[0x0][0x2a8] ;  /* 0x0000aa00ff0e7b82 */ /* 0x000e220000000a00 */
[----:B------:R-:W-:Y:S02]  /*1500*/  IMAD.MOV.U32 R18, RZ, RZ, RZ ;  /* 0x000000ffff127224 */ /* 0x000fe400078e00ff */
[----:B------:R-:W-:-:S04]  /*1510*/  IMAD.MOV.U32 R26, RZ, RZ, RZ ;  /* 0x000000ffff1a7224 */ /* 0x000fc800078e00ff */
[----:B------:R-:W4:Y:S01]  /*1520*/  @!P5 LDG.E.EL R18, desc[UR4][R28.64+-0x180] ;  /* 0xfffe80041c12d981 */ /* 0x000f22000c2e1900 */
[----:B------:R-:W-:-:S06]  /*1530*/  IMAD.MOV.U32 R17, RZ, RZ, RZ ;  /* 0x000000ffff117224 */ /* 0x000fcc00078e00ff */
[----:B------:R-:W4:Y:S01]  /*1540*/  @!P1 LDG.E.EL R17, desc[UR4][R36.64] ;  /* 0x0000000424119981 */ /* 0x000f22000c2e1900 */
[----:B0-----:R-:W-:-:S05]  /*1550*/  IMAD.WIDE R14, R27, 0x4, R14 ;  /* 0x000000041b0e7825 */ /* 0x001fca00078e020e */
[----:B------:R2:W4:Y:S01]  /*1560*/  @!P5 LDG.E.EL R26, desc[UR4][R14.64+-0x180] ;  /* 0xfffe80040e1ad981 */ /* 0x000522000c2e1900 */
[----:B------:R-:W-:Y:S02]  /*1570*/  @P2 FSEL R3, R10, R7, !P4 ;  /* 0x000000070a032208 */ /* 0x000fe40006000000 */
[----:B-----5:R-:W-:Y:S02]  /*1580*/  SEL R0, R0, RZ, !P0 ;  /* 0x000000ff00007207 */ /* 0x020fe40004000000 */
[----:B--2---:R-:W-:Y:S02]  /*1590*/  SEL R14, R13, RZ, !P1 ;  /* 0x000000ff0d0e7207 */ /* 0x004fe40004800000 */
[----:B------:R-:W-:Y:S02]  /*15a0*/  SEL R12, R12, RZ, !P1 ;  /* 0x000000ff0c0c7207 */ /* 0x000fe40004800000 */
[----:B------:R-:W-:Y:S02]  /*15b0*/  SEL R5, R5, RZ, !P0 ;  /* 0x000000ff05057207 */ /* 0x000fe40004000000 */
[----:B------:R-:W-:-:S02]  /*15c0*/  SEL R6, R6, RZ, !P0 ;  /* 0x000000ff06067207 */ /* 0x000fc40004000000 */
[----:B---3--:R-:W-:Y:S02]  /*15d0*/  SEL R32, R19, RZ, !P3 ;  /* 0x000000ff13207207 */ /* 0x008fe40005800000 */
[----:B------:R-:W-:-:S05]  /*15e0*/  SEL R19, R25, RZ, !P3 ;  /* 0x000000ff19137207 */ /* 0x000fca0005800000 */
[----:B------:R-:W-:-:S04]  /*15f0*/  FADD R19, R19, -R32 ;  /* 0x8000002013137221 */ /* 0x000fc80000000000 */
[----:B------:R-:W-:Y:S01]  /*1600*/  FMUL R19, R24, R19 ;  /* 0x0000001318137220 */ /* 0x000fe20000400000 */
[----:B----4-:R-:W-:Y:S02]  /*1610*/  SEL R24, R23, RZ, !P3 ;  /* 0x000000ff17187207 */ /* 0x010fe40005800000 */
[----:B------:R-:W-:Y:S02]  /*1620*/  SEL R23, R22, RZ, !P3 ;  /* 0x000000ff16177207 */ /* 0x000fe40005800000 */
[----:B------:R-:W-:Y:S02]  /*1630*/  SEL R22, R21, RZ, !P5 ;  /* 0x000000ff15167207 */ /* 0x000fe40006800000 */
[----:B------:R-:W-:Y:S01]  /*1640*/  SEL R21, R11, RZ, !P5 ;  /* 0x000000ff0b157207 */ /* 0x000fe20006800000 */
[----:B------:R-:W-:-:S04]  /*1650*/  FFMA R11, R24, R19, R23 ;  /* 0x00000013180b7223 */ /* 0x000fc80000000017 */
[----:B------:R-:W-:-:S04]  /*1660*/  FADD R19, R21, -R22 ;  /* 0x8000001615137221 */ /* 0x000fc80000000000 */
[----:B------:R-:W-:Y:S01]  /*1670*/  FMUL R19, R20, R19 ;  /* 0x0000001314137220 */ /* 0x000fe20000400000 */
[----:B------:R-:W-:-:S04]  /*1680*/  FSETP.GTU.AND P6, PT, R11, RZ, PT ;  /* 0x000000ff0b00720b */ /* 0x000fc80003fcc000 */
[----:B------:R-:W-:Y:S02]  /*1690*/  FSEL R11, R11, RZ, P6 ;  /* 0x000000ff0b0b7208 */ /* 0x000fe40003000000 */
[----:B------:R-:W-:Y:S02]  /*16a0*/  SEL R18, R18, RZ, !P5 ;  /* 0x000000ff12127207 */ /* 0x000fe40006800000 */
[----:B------:R-:W-:Y:S02]  /*16b0*/  SEL R13, R17, RZ, !P1 ;  /* 0x000000ff110d7207 */ /* 0x000fe40004800000 */
[----:B------:R-:W-:-:S05]  /*16c0*/  SEL R15, R26, RZ, !P5 ;  /* 0x000000ff1a0f7207 */ /* 0x000fca0006800000 */
[----:B------:R-:W-:Y:S01]  /*16d0*/  FFMA R19, R18, R19, R15 ;  /* 0x0000001312137223 */ /* 0x000fe2000000000f */
[----:B------:R-:W-:-:S04]  /*16e0*/  SEL R15, R2, RZ, !P1 ;  /* 0x000000ff020f7207 */ /* 0x000fc80004800000 */
[C---:B------:R-:W-:Y:S02]  /*16f0*/  FSETP.GTU.AND P6, PT, R19.reuse, RZ, PT ;  /* 0x000000ff1300720b */ /* 0x040fe40003fcc000 */
[----:B------:R-:W-:Y:S02]  /*1700*/  SEL R17, R8, RZ, !P0 ;  /* 0x000000ff08117207 */ /* 0x000fe40004000000 */
[----:B------:R-:W-:Y:S01]  /*1710*/  FSEL R2, R19, RZ, P6 ;  /* 0x000000ff13027208 */ /* 0x000fe20003000000 */
[----:B------:R-:W-:Y:S01]  /*1720*/  FADD R13, R13, -R14 ;  /* 0x8000000e0d0d7221 */ /* 0x000fe20000000000 */
[----:B------:R-:W-:Y:S01]  /*1730*/  FSETP.GEU.AND P6, PT, R11, 6, PT ;  /* 0x40c000000b00780b */ /* 0x000fe20003fce000 */
[----:B------:R-:W-:Y:S02]  /*1740*/  FADD R0, R0, -R17 ;  /* 0x8000001100007221 */ /* 0x000fe40000000000 */
[----:B------:R-:W-:Y:S02]  /*1750*/  FMUL R13, R16, R13 ;  /* 0x0000000d100d7220 */ /* 0x000fe40000400000 */
[----:B------:R-:W-:Y:S01]  /*1760*/  FMUL R0, R9, R0 ;  /* 0x0000000009007220 */ /* 0x000fe20000400000 */
[----:B------:R-:W-:Y:S01]  /*1770*/  FSETP.NAN.AND P4, PT, R11, R11, PT ;  /* 0x0000000b0b00720b */ /* 0x000fe20003f88000 */
[----:B------:R-:W-:Y:S01]  /*1780*/  FFMA R13, R12, R13, R15 ;  /* 0x0000000d0c0d7223 */ /* 0x000fe2000000000f */
[----:B------:R-:W-:Y:S01]  /*1790*/  FSETP.GEU.AND P2, PT, R2, 6, PT ;  /* 0x40c000000200780b */ /* 0x000fe20003f4e000 */
[----:B------:R-:W-:-:S02]  /*17a0*/  FFMA R0, R5, R0, R6 ;  /* 0x0000000005007223 */ /* 0x000fc40000000006 */
[----:B------:R-:W0:Y:S02]  /*17b0*/  LDC.64 R6, c[0x0][0x350] ;  /* 0x0000d400ff067b82 */ /* 0x000e240000000a00 */
[----:B------:R-:W-:Y:S02]  /*17c0*/  @P6 FSEL R11, R11, 6, P4 ;  /* 0x40c000000b0b6808 */ /* 0x000fe40002000000 */
[C---:B------:R-:W-:Y:S02]  /*17d0*/  FSETP.GTU.AND P6, PT, R13.reuse, RZ, PT ;  /* 0x000000ff0d00720b */ /* 0x040fe40003fcc000 */
[----:B------:R-:W-:Y:S02]  /*17e0*/  FSETP.GTU.AND P4, PT, R0, RZ, PT ;  /* 0x000000ff0000720b */ /* 0x000fe40003f8c000 */
[----:B------:R-:W-:Y:S02]  /*17f0*/  FSEL R13, R13, RZ, P6 ;  /* 0x000000ff0d0d7208 */ /* 0x000fe40003000000 */
[----:B------:R-:W-:-:S02]  /*1800*/  FSETP.NAN.AND P6, PT, R2, R2, PT ;  /* 0x000000020200720b */ /* 0x000fc40003fc8000 */
[----:B------:R-:W-:Y:S02]  /*1810*/  FSEL R0, R0, RZ, P4 ;  /* 0x000000ff00007208 */ /* 0x000fe40002000000 */
[----:B------:R-:W-:Y:S02]  /*1820*/  @P2 FSEL R2, R2, 6, P6 ;  /* 0x40c0000002022808 */ /* 0x000fe40003000000 */
[----:B------:R-:W-:Y:S02]  /*1830*/  FSETP.GEU.AND P2, PT, R0, 6, PT ;  /* 0x40c000000000780b */ /* 0x000fe40003f4e000 */
[----:B------:R-:W-:Y:S02]  /*1840*/  FSETP.GEU.AND P4, PT, R13, 6, PT ;  /* 0x40c000000d00780b */ /* 0x000fe40003f8e000 */
[----:B------:R-:W-:Y:S02]  /*1850*/  @P3 FSEL R11, R2, R3, !P5 ;  /* 0x00000003020b3208 */ /* 0x000fe40006800000 */
[----:B------:R-:W-:-:S02]  /*1860*/  FSETP.NAN.AND P3, PT, R0, R0, PT ;  /* 0x000000000000720b */ /* 0x000fc40003f68000 */
[----:B------:R-:W-:Y:S01]  /*1870*/  FSETP.NAN.AND P5, PT, R13, R13, PT ;  /* 0x0000000d0d00720b */ /* 0x000fe20003fa8000 */
[----:B0-----:R-:W-:-:S04]  /*1880*/  IMAD.WIDE R4, R4, 0x4, R6 ;  /* 0x0000000404047825 */ /* 0x001fc800078e0206 */
[----:B------:R-:W-:Y:S02]  /*1890*/  @P2 FSEL R0, R0, 6, P3 ;  /* 0x40c0000000002808 */ /* 0x000fe40001800000 */
[----:B------:R-:W-:Y:S02]  /*18a0*/  @P4 FSEL R13, R13, 6, P5 ;  /* 0x40c000000d0d4808 */ /* 0x000fe40002800000 */
[----:B------:R-:W-:-:S05]  /*18b0*/  @P1 FSEL R13, R0, R11, !P0 ;  /* 0x0000000b000d1208 */ /* 0x000fca0004000000 */
[----:B------:R-:W-:Y:S01]  /*18c0*/  STG.E desc[UR4][R4.64], R13 ;  /* 0x0000000d04007986 */ /* 0x000fe2000c101904 */
[----:B------:R-:W-:Y:S05]  /*18d0*/  EXIT ;  /* 0x000000000000794d */ /* 0x000fea0003800000 */
.L_x_0:
[----:B------:R-:W-:-:S00]  /*18e0*/  BRA `(.L_x_0) ;  /* 0xfffffffc00fc7947 */ /* 0x000fc0000383ffff */
[----:B------:R-:W-:-:S00]  /*18f0*/  NOP ;  /* 0x0000000000007918 */ /* 0x000fc00000000000 */
        /* <DEDUP_REMOVED lines=8> */
.L_x_1:


//--------------------- .nv.global.init           --------------------------
	.section	.nv.global.init,"aw",@progbits
.nv.global.init:
	.type		_$_str,@object
	.size		_$_str,(_$_str_$_2 - _$_str)
_$_str:
        /*0000*/ 	.byte	0x5f, 0x5f, 0x43, 0x55, 0x44, 0x41, 0x5f, 0x46, 0x54, 0x5a, 0x00
	.type		_$_str_$_2,@object
	.size		_$_str_$_2,(.L_1 - _$_str_$_2)
_$_str_$_2:
        /*000b*/ 	.byte	0x5f, 0x5f, 0x43, 0x55, 0x44, 0x41, 0x5f, 0x50, 0x52, 0x45, 0x43, 0x5f, 0x53, 0x51, 0x52, 0x54
        /*001b*/ 	.byte	0x00
.L_1:


//--------------------- .nv.constant0.triton_poi_fused_cat_48 --------------------------
	.section	.nv.constant0.triton_poi_fused_cat_48,"a",@progbits
	.sectionflags	@""
	.align	4
.nv.constant0.triton_poi_fused_cat_48:
	.zero		860
